	.target	sm_90a

	.elftype	@"ET_EXEC"


//--------------------- .note.nv.tkinfo           --------------------------
	.section	.note.nv.tkinfo,"",@"SHT_NOTE"
	.sectionflags	@"SHF_NOTE_NV_TKINFO"
	.tkinfo
        /*0018*/ 	.word	0x00000002
        /*0030*/ 	.string	""
        /*0030*/ 	.string	"ptxas"
        /*0030*/ 	.string	"Cuda compilation tools, release 13.0, V13.0.88"
        /*0030*/ 	.string	"Build cuda_13.0.r13.0/compiler.36424714_0"
        /*0030*/ 	.string	"-arch sm_90a -m 64 "



//--------------------- .note.nv.cuinfo           --------------------------
	.section	.note.nv.cuinfo,"",@"SHT_NOTE"
	.sectionflags	@"SHF_NOTE_NV_CUINFO"
        /*0018*/ 	.short	0x0002
        /*001a*/ 	.short	0x005a
        /*001c*/ 	.short	0x0082
	.zero		2


//--------------------- .nv.info                  --------------------------
	.section	.nv.info,"",@"SHT_CUDA_INFO"
	.align	4


	//----- nvinfo : EIATTR_REGCOUNT
	.align		4
        /*0000*/ 	.byte	0x04, 0x2f
        /*0002*/ 	.short	(.L_15 - .L_14)
	.align		4
.L_14:
        /*0004*/ 	.word	index@(_ZN7cutlass13device_kernelINS_4gemm6kernel13GemmUniversalIN4cute5tupleIJiiiiEEENS1_10collective13CollectiveMmaINS1_34MainloopSm90TmaGmmaWarpSpecializedILi3ENS5_IJNS4_1CILi1EEENSA_ILi8EEESB_EEENS1_32KernelTmaWarpSpecializedPingpongEEENS5_IJNSA_ILi64EEESG_NSA_ILi128EEEEEEfNS5_IJlSB_lEEEfSJ_NS4_8TiledMMAINS4_8MMA_AtomIJNS4_4SM904GMMA29MMA_64x64x8_F32TF32TF32_SS_TNILNSN_7ScaleInE1ELSP_1EEEEEENS4_6LayoutINS5_IJSB_SB_SB_EEENS5_IJNSA_ILi0EEESU_SU_EEEEENS5_IJNS4_10UnderscoreESX_SX_EEEEENS4_23SM90_TMA_LOAD_MULTICASTENS4_14ComposedLayoutINS4_7SwizzleILi3ELi4ELi3EEENS4_18smem_ptr_flag_bitsILi32EEENSS_INS5_IJSC_NSA_ILi32EEEEEENS5_IJS16_SB_EEEEEEEvNS4_8identityENS4_13SM90_TMA_LOADES1A_vS1B_EENS_8epilogue10collective6detail29Sm90TmaWarpSpecializedAdapterINS1F_15DefaultEpilogueIfSJ_SJ_NS1E_6thread17LinearCombinationIfLi1EffLNS1J_9ScaleType4KindE0ELNS_15FloatRoundStyleE2EfEENS1_15EpilogueDefaultEEEEEvvEEEEvNT_6ParamsE)
        /*0008*/ 	.word	0x000000a8


	//----- nvinfo : EIATTR_FRAME_SIZE
	.align		4
.L_15:
        /*000c*/ 	.byte	0x04, 0x11
        /*000e*/ 	.short	(.L_17 - .L_16)
	.align		4
.L_16:
        /*0010*/ 	.word	index@(_ZN7cutlass13device_kernelINS_4gemm6kernel13GemmUniversalIN4cute5tupleIJiiiiEEENS1_10collective13CollectiveMmaINS1_34MainloopSm90TmaGmmaWarpSpecializedILi3ENS5_IJNS4_1CILi1EEENSA_ILi8EEESB_EEENS1_32KernelTmaWarpSpecializedPingpongEEENS5_IJNSA_ILi64EEESG_NSA_ILi128EEEEEEfNS5_IJlSB_lEEEfSJ_NS4_8TiledMMAINS4_8MMA_AtomIJNS4_4SM904GMMA29MMA_64x64x8_F32TF32TF32_SS_TNILNSN_7ScaleInE1ELSP_1EEEEEENS4_6LayoutINS5_IJSB_SB_SB_EEENS5_IJNSA_ILi0EEESU_SU_EEEEENS5_IJNS4_10UnderscoreESX_SX_EEEEENS4_23SM90_TMA_LOAD_MULTICASTENS4_14ComposedLayoutINS4_7SwizzleILi3ELi4ELi3EEENS4_18smem_ptr_flag_bitsILi32EEENSS_INS5_IJSC_NSA_ILi32EEEEEENS5_IJS16_SB_EEEEEEEvNS4_8identityENS4_13SM90_TMA_LOADES1A_vS1B_EENS_8epilogue10collective6detail29Sm90TmaWarpSpecializedAdapterINS1F_15DefaultEpilogueIfSJ_SJ_NS1E_6thread17LinearCombinationIfLi1EffLNS1J_9ScaleType4KindE0ELNS_15FloatRoundStyleE2EfEENS1_15EpilogueDefaultEEEEEvvEEEEvNT_6ParamsE)
        /*0014*/ 	.word	0x00000008


	//----- nvinfo : EIATTR_MIN_STACK_SIZE
	.align		4
.L_17:
        /*0018*/ 	.byte	0x04, 0x12
        /*001a*/ 	.short	(.L_19 - .L_18)
	.align		4
.L_18:
        /*001c*/ 	.word	index@(_ZN7cutlass13device_kernelINS_4gemm6kernel13GemmUniversalIN4cute5tupleIJiiiiEEENS1_10collective13CollectiveMmaINS1_34MainloopSm90TmaGmmaWarpSpecializedILi3ENS5_IJNS4_1CILi1EEENSA_ILi8EEESB_EEENS1_32KernelTmaWarpSpecializedPingpongEEENS5_IJNSA_ILi64EEESG_NSA_ILi128EEEEEEfNS5_IJlSB_lEEEfSJ_NS4_8TiledMMAINS4_8MMA_AtomIJNS4_4SM904GMMA29MMA_64x64x8_F32TF32TF32_SS_TNILNSN_7ScaleInE1ELSP_1EEEEEENS4_6LayoutINS5_IJSB_SB_SB_EEENS5_IJNSA_ILi0EEESU_SU_EEEEENS5_IJNS4_10UnderscoreESX_SX_EEEEENS4_23SM90_TMA_LOAD_MULTICASTENS4_14ComposedLayoutINS4_7SwizzleILi3ELi4ELi3EEENS4_18smem_ptr_flag_bitsILi32EEENSS_INS5_IJSC_NSA_ILi32EEEEEENS5_IJS16_SB_EEEEEEEvNS4_8identityENS4_13SM90_TMA_LOADES1A_vS1B_EENS_8epilogue10collective6detail29Sm90TmaWarpSpecializedAdapterINS1F_15DefaultEpilogueIfSJ_SJ_NS1E_6thread17LinearCombinationIfLi1EffLNS1J_9ScaleType4KindE0ELNS_15FloatRoundStyleE2EfEENS1_15EpilogueDefaultEEEEEvvEEEEvNT_6ParamsE)
        /*0020*/ 	.word	0x00000008
.L_19:


//--------------------- .nv.compat                --------------------------
	.section	.nv.compat,"",@"SHT_CUDA_COMPAT_INFO"
	.align	4
        /*0000*/ 	.byte	0x02, 0x09, 0x01, 0x00, 0x02, 0x02, 0x04, 0x00, 0x02, 0x05, 0x05, 0x00, 0x03, 0x07, 0x01, 0x01
        /*0010*/ 	.byte	0x02, 0x03, 0x01, 0x00, 0x02, 0x06, 0x01, 0x00, 0x04, 0x0b, 0x08, 0x00, 0x00, 0x00, 0x00, 0x00
        /*0020*/ 	.byte	0x00, 0x00, 0x00, 0x00


//--------------------- .nv.info._ZN7cutlass13device_kernelINS_4gemm6kernel13GemmUniversalIN4cute5tupleIJiiiiEEENS1_10collective13CollectiveMmaINS1_34MainloopSm90TmaGmmaWarpSpecializedILi3ENS5_IJNS4_1CILi1EEENSA_ILi8EEESB_EEENS1_32KernelTmaWarpSpecializedPingpongEEENS5_IJNSA_ILi64EEESG_NSA_ILi128EEEEEEfNS5_IJlSB_lEEEfSJ_NS4_8TiledMMAINS4_8MMA_AtomIJNS4_4SM904GMMA29MMA_64x64x8_F32TF32TF32_SS_TNILNSN_7ScaleInE1ELSP_1EEEEEENS4_6LayoutINS5_IJSB_SB_SB_EEENS5_IJNSA_ILi0EEESU_SU_EEEEENS5_IJNS4_10UnderscoreESX_SX_EEEEENS4_23SM90_TMA_LOAD_MULTICASTENS4_14ComposedLayoutINS4_7SwizzleILi3ELi4ELi3EEENS4_18smem_ptr_flag_bitsILi32EEENSS_INS5_IJSC_NSA_ILi32EEEEEENS5_IJS16_SB_EEEEEEEvNS4_8identityENS4_13SM90_TMA_LOADES1A_vS1B_EENS_8epilogue10collective6detail29Sm90TmaWarpSpecializedAdapterINS1F_15DefaultEpilogueIfSJ_SJ_NS1E_6thread17LinearCombinationIfLi1EffLNS1J_9ScaleType4KindE0ELNS_15FloatRoundStyleE2EfEENS1_15EpilogueDefaultEEEEEvvEEEEvNT_6ParamsE --------------------------
	.section	.nv.info._ZN7cutlass13device_kernelINS_4gemm6kernel13GemmUniversalIN4cute5tupleIJiiiiEEENS1_10collective13CollectiveMmaINS1_34MainloopSm90TmaGmmaWarpSpecializedILi3ENS5_IJNS4_1CILi1EEENSA_ILi8EEESB_EEENS1_32KernelTmaWarpSpecializedPingpongEEENS5_IJNSA_ILi64EEESG_NSA_ILi128EEEEEEfNS5_IJlSB_lEEEfSJ_NS4_8TiledMMAINS4_8MMA_AtomIJNS4_4SM904GMMA29MMA_64x64x8_F32TF32TF32_SS_TNILNSN_7ScaleInE1ELSP_1EEEEEENS4_6LayoutINS5_IJSB_SB_SB_EEENS5_IJNSA_ILi0EEESU_SU_EEEEENS5_IJNS4_10UnderscoreESX_SX_EEEEENS4_23SM90_TMA_LOAD_MULTICASTENS4_14ComposedLayoutINS4_7SwizzleILi3ELi4ELi3EEENS4_18smem_ptr_flag_bitsILi32EEENSS_INS5_IJSC_NSA_ILi32EEEEEENS5_IJS16_SB_EEEEEEEvNS4_8identityENS4_13SM90_TMA_LOADES1A_vS1B_EENS_8epilogue10collective6detail29Sm90TmaWarpSpecializedAdapterINS1F_15DefaultEpilogueIfSJ_SJ_NS1E_6thread17LinearCombinationIfLi1EffLNS1J_9ScaleType4KindE0ELNS_15FloatRoundStyleE2EfEENS1_15EpilogueDefaultEEEEEvvEEEEvNT_6ParamsE,"",@"SHT_CUDA_INFO"
	.sectionflags	@""
	.align	4


	//----- nvinfo : EIATTR_CUDA_API_VERSION
	.align		4
        /*0000*/ 	.byte	0x04, 0x37
        /*0002*/ 	.short	(.L_21 - .L_20)
.L_20:
        /*0004*/ 	.word	0x00000082


	//----- nvinfo : EIATTR_KPARAM_INFO
	.align		4
.L_21:
        /*0008*/ 	.byte	0x04, 0x17
        /*000a*/ 	.short	(.L_23 - .L_22)
.L_22:
        /*000c*/ 	.word	0x00000000
        /*0010*/ 	.short	0x0000
        /*0012*/ 	.short	0x0070
        /*0014*/ 	.byte	0x00, 0xf0, 0x01, 0x10


	//----- nvinfo : EIATTR_SPARSE_MMA_MASK
	.align		4
.L_23:
        /*0018*/ 	.byte	0x03, 0x50
        /*001a*/ 	.short	0x0000


	//----- nvinfo : EIATTR_MAXREG_COUNT
	.align		4
        /*001c*/ 	.byte	0x03, 0x1b
        /*001e*/ 	.short	0x00a8


	//----- nvinfo : EIATTR_NUM_BARRIERS
	.align		4
        /*0020*/ 	.byte	0x02, 0x4c
        /*0022*/ 	.byte	0x01
	.zero		1


	//----- nvinfo : EIATTR_EXTERNS
	.align		4
        /*0024*/ 	.byte	0x04, 0x0f
        /*0026*/ 	.short	(.L_25 - .L_24)


	//   ....[0]....
	.align		4
.L_24:
        /*0028*/ 	.word	index@(__assertfail)


	//----- nvinfo : EIATTR_ANNOTATIONS
	.align		4
.L_25:
        /*002c*/ 	.byte	0x04, 0x55
        /*002e*/ 	.short	(.L_27 - .L_26)


	//   ....[0]....
.L_26:
        /*0030*/ 	.word	0x00000001
        /*0034*/ 	.byte	0x20, 0x0d, 0x00, 0x00, 0x01, 0x00, 0x00, 0x00, 0xd0, 0x13, 0x00, 0x00, 0x01, 0x00, 0x00, 0x00
        /*0044*/ 	.byte	0x40, 0x49, 0x00, 0x00, 0x01, 0x00, 0x00, 0x00, 0x90, 0x57, 0x00, 0x00


	//----- nvinfo : EIATTR_MERCURY_ISA_VERSION
	.align		4
.L_27:
        /*0050*/ 	.byte	0x03, 0x5f
        /*0052*/ 	.short	0x0101


	//----- nvinfo : EIATTR_INT_WARP_WIDE_INSTR_OFFSETS
	.align		4
        /*0054*/ 	.byte	0x04, 0x31
        /*0056*/ 	.short	(.L_29 - .L_28)


	//   ....[0]....
.L_28:
        /*0058*/ 	.word	0x000004e0


	//   ....[1]....
        /*005c*/ 	.word	0x00000520


	//   ....[2]....
        /*0060*/ 	.word	0x00000650


	//   ....[3]....
        /*0064*/ 	.word	0x00000660


	//   ....[4]....
        /*0068*/ 	.word	0x00000670


	//   ....[5]....
        /*006c*/ 	.word	0x00000680


	//   ....[6]....
        /*0070*/ 	.word	0x00000740


	//   ....[7]....
        /*0074*/ 	.word	0x00000780


	//   ....[8]....
        /*0078*/ 	.word	0x00002b10


	//----- nvinfo : EIATTR_COOP_GROUP_MASK_REGIDS
	.align		4
.L_29:
        /*007c*/ 	.byte	0x04, 0x29
        /*007e*/ 	.short	(.L_31 - .L_30)


	//   ....[0]....
.L_30:
        /*0080*/ 	.word	0xffffffff


	//   ....[1]....
        /*0084*/ 	.word	0xffffffff


	//   ....[2]....
        /*0088*/ 	.word	0xffffffff


	//   ....[3]....
        /*008c*/ 	.word	0xffffffff


	//   ....[4]....
        /*0090*/ 	.word	0xffffffff


	//   ....[5]....
        /*0094*/ 	.word	0xffffffff


	//   ....[6]....
        /*0098*/ 	.word	0xffffffff


	//----- nvinfo : EIATTR_COOP_GROUP_INSTR_OFFSETS
	.align		4
.L_31:
        /*009c*/ 	.byte	0x04, 0x28
        /*009e*/ 	.short	(.L_33 - .L_32)


	//   ....[0]....
.L_32:
        /*00a0*/ 	.word	0x00000070


	//   ....[1]....
        /*00a4*/ 	.word	0x00000080


	//   ....[2]....
        /*00a8*/ 	.word	0x00000140


	//   ....[3]....
        /*00ac*/ 	.word	0x000002c0


	//   ....[4]....
        /*00b0*/ 	.word	0x00000300


	//   ....[5]....
        /*00b4*/ 	.word	0x00000390


	//   ....[6]....
        /*00b8*/ 	.word	0x000008d0


	//----- nvinfo : EIATTR_REG_RECONFIG
	.align		4
.L_33:
        /*00bc*/ 	.byte	0x01, 0x54
	.zero		2


	//----- nvinfo : EIATTR_SYSCALL_OFFSETS
	.align		4
        /*00c0*/ 	.byte	0x04, 0x46
        /*00c2*/ 	.short	(.L_35 - .L_34)


	//   ....[0]....
.L_34:
        /*00c4*/ 	.word	0x000018c0


	//----- nvinfo : EIATTR_MBARRIER_INSTR_OFFSETS
	.align		4
.L_35:
        /*00c8*/ 	.byte	0x04, 0x39
        /*00ca*/ 	.short	(.L_37 - .L_36)


	//   ....[0]....
.L_36:
        /*00cc*/ 	.word	0x00000250
        /*00d0*/ 	.word	0x000000ff
        /*00d4*/ 	.word	0x00000000
        /*00d8*/ 	.short	0x0100
        /*00da*/ 	.byte	0x08
	.zero		1


	//   ....[1]....
        /*00dc*/ 	.word	0x00000260
        /*00e0*/ 	.word	0x000000ff
        /*00e4*/ 	.word	0x00000018
        /*00e8*/ 	.short	0x0100
        /*00ea*/ 	.byte	0x08
	.zero		1


	//   ....[2]....
        /*00ec*/ 	.word	0x00000270
        /*00f0*/ 	.word	0x000000ff
        /*00f4*/ 	.word	0x00000008
        /*00f8*/ 	.short	0x0100
        /*00fa*/ 	.byte	0x08
	.zero		1


	//   ....[3]....
        /*00fc*/ 	.word	0x00000280
        /*0100*/ 	.word	0x000000ff
        /*0104*/ 	.word	0x00000020
        /*0108*/ 	.short	0x0100
        /*010a*/ 	.byte	0x08
	.zero		1


	//   ....[4]....
        /*010c*/ 	.word	0x00000290
        /*0110*/ 	.word	0x000000ff
        /*0114*/ 	.word	0x00000010
        /*0118*/ 	.short	0x0100
        /*011a*/ 	.byte	0x08
	.zero		1


	//   ....[5]....
        /*011c*/ 	.word	0x000002a0
        /*0120*/ 	.word	0x000000ff
        /*0124*/ 	.word	0x00000028
        /*0128*/ 	.short	0x0100
        /*012a*/ 	.byte	0x08
	.zero		1


	//   ....[6]....
        /*012c*/ 	.word	0x000007b0
        /*0130*/ 	.word	0x000000ff
        /*0134*/ 	.word	0x00000060
        /*0138*/ 	.short	0x0100
        /*013a*/ 	.byte	0x08
	.zero		1


	//   ....[7]....
        /*013c*/ 	.word	0x00000830
        /*0140*/ 	.word	0x000000ff
        /*0144*/ 	.word	0x00000068
        /*0148*/ 	.short	0x0100
        /*014a*/ 	.byte	0x08
	.zero		1


	//   ....[8]....
        /*014c*/ 	.word	0x00000850
        /*0150*/ 	.word	0x000000ff
        /*0154*/ 	.word	0x00000040
        /*0158*/ 	.short	0x0100
        /*015a*/ 	.byte	0x09
	.zero		1


	//   ....[9]....
        /*015c*/ 	.word	0x00000860
        /*0160*/ 	.word	0x000000ff
        /*0164*/ 	.word	0x00000048
        /*0168*/ 	.short	0x0100
        /*016a*/ 	.byte	0x09
	.zero		1


	//   ....[10]....
        /*016c*/ 	.word	0x00000870
        /*0170*/ 	.word	0x000000ff
        /*0174*/ 	.word	0x00000050
        /*0178*/ 	.short	0x0100
        /*017a*/ 	.byte	0x09
	.zero		1


	//   ....[11]....
        /*017c*/ 	.word	0x00000880
        /*0180*/ 	.word	0x000000ff
        /*0184*/ 	.word	0x00000058
        /*0188*/ 	.short	0x0100
        /*018a*/ 	.byte	0x09
	.zero		1


	//   ....[12]....
        /*018c*/ 	.word	0x00001780
        /*0190*/ 	.word	0x000000ff
        /*0194*/ 	.word	0xfffffff8
        /*0198*/ 	.short	0x010a
        /*019a*/ 	.byte	0x2b
	.zero		1


	//   ....[13]....
        /*019c*/ 	.word	0x00001940
        /*01a0*/ 	.word	0x00000003
        /*01a4*/ 	.word	0x00000000
        /*01a8*/ 	.short	0x010a
        /*01aa*/ 	.byte	0x3f
	.zero		1


	//   ....[14]....
        /*01ac*/ 	.word	0x00001980
        /*01b0*/ 	.word	0x00000003
        /*01b4*/ 	.word	0x00000000
        /*01b8*/ 	.short	0x010a
        /*01ba*/ 	.byte	0x3f
	.zero		1


	//   ....[15]....
        /*01bc*/ 	.word	0x000021c0
        /*01c0*/ 	.word	0x000000ff
        /*01c4*/ 	.word	0x00000000
        /*01c8*/ 	.short	0x010a
        /*01ca*/ 	.byte	0x05
	.zero		1


	//   ....[16]....
        /*01cc*/ 	.word	0x00002200
        /*01d0*/ 	.word	0x000000ff
        /*01d4*/ 	.word	0x00000000
        /*01d8*/ 	.short	0x010a
        /*01da*/ 	.byte	0x05
	.zero		1


	//   ....[17]....
        /*01dc*/ 	.word	0x000029a0
        /*01e0*/ 	.word	0x00000005
        /*01e4*/ 	.word	0x00000000
        /*01e8*/ 	.short	0x0101
        /*01ea*/ 	.byte	0x3f
	.zero		1


	//   ....[18]....
        /*01ec*/ 	.word	0x00002ab0
        /*01f0*/ 	.word	0x00000003
        /*01f4*/ 	.word	0x00000000
        /*01f8*/ 	.short	0x0101
        /*01fa*/ 	.byte	0x29
	.zero		1


	//   ....[19]....
        /*01fc*/ 	.word	0x00002bb0
        /*0200*/ 	.word	0x00000003
        /*0204*/ 	.word	0x00000000
        /*0208*/ 	.short	0x0101
        /*020a*/ 	.byte	0x3f
	.zero		1


	//   ....[20]....
        /*020c*/ 	.word	0x00002c30
        /*0210*/ 	.word	0x000000ff
        /*0214*/ 	.word	0x00000008
        /*0218*/ 	.short	0x010a
        /*021a*/ 	.byte	0x2b
	.zero		1


	//   ....[21]....
        /*021c*/ 	.word	0x00004980
        /*0220*/ 	.word	0x00000000
        /*0224*/ 	.word	0x00000000
        /*0228*/ 	.short	0x0101
        /*022a*/ 	.byte	0x29
	.zero		1


	//   ....[22]....
        /*022c*/ 	.word	0x000052b0
        /*0230*/ 	.word	0x0000000e
        /*0234*/ 	.word	0x00000018
        /*0238*/ 	.short	0x010a
        /*023a*/ 	.byte	0x3f
	.zero		1


	//   ....[23]....
        /*023c*/ 	.word	0x000058c0
        /*0240*/ 	.word	0x00000006
        /*0244*/ 	.word	0x00000068
        /*0248*/ 	.short	0x0101
        /*024a*/ 	.byte	0x3f
	.zero		1


	//   ....[24]....
        /*024c*/ 	.word	0x00005fe0
        /*0250*/ 	.word	0x00000007
        /*0254*/ 	.word	0x00000000
        /*0258*/ 	.short	0x010a
        /*025a*/ 	.byte	0x3f
	.zero		1


	//   ....[25]....
        /*025c*/ 	.word	0x00006060
        /*0260*/ 	.word	0x00000004
        /*0264*/ 	.word	0x00000000
        /*0268*/ 	.short	0x010a
        /*026a*/ 	.byte	0x3f
	.zero		1


	//   ....[26]....
        /*026c*/ 	.word	0x000060f0
        /*0270*/ 	.word	0x00000005
        /*0274*/ 	.word	0x00000000
        /*0278*/ 	.short	0x010a
        /*027a*/ 	.byte	0x3f
	.zero		1


	//   ....[27]....
        /*027c*/ 	.word	0x00006160
        /*0280*/ 	.word	0x00000003
        /*0284*/ 	.word	0xfffffff8
        /*0288*/ 	.short	0x010a
        /*028a*/ 	.byte	0x3f
	.zero		1


	//   ....[28]....
        /*028c*/ 	.word	0x000061b0
        /*0290*/ 	.word	0x00000003
        /*0294*/ 	.word	0x00000000
        /*0298*/ 	.short	0x010a
        /*029a*/ 	.byte	0x3f
	.zero		1


	//   ....[29]....
        /*029c*/ 	.word	0x00006210
        /*02a0*/ 	.word	0x00000005
        /*02a4*/ 	.word	0x00000000
        /*02a8*/ 	.short	0x010a
        /*02aa*/ 	.byte	0x3f
	.zero		1


	//   ....[30]....
        /*02ac*/ 	.word	0x00006270
        /*02b0*/ 	.word	0x00000003
        /*02b4*/ 	.word	0x00000008
        /*02b8*/ 	.short	0x010a
        /*02ba*/ 	.byte	0x3f
	.zero		1


	//   ....[31]....
        /*02bc*/ 	.word	0x00006340
        /*02c0*/ 	.word	0x0000000e
        /*02c4*/ 	.word	0x00000018
        /*02c8*/ 	.short	0x010a
        /*02ca*/ 	.byte	0x3f
	.zero		1


	//   ....[32]....
        /*02cc*/ 	.word	0x00006410
        /*02d0*/ 	.word	0x00000007
        /*02d4*/ 	.word	0x00000000
        /*02d8*/ 	.short	0x010a
        /*02da*/ 	.byte	0x3f
	.zero		1


	//   ....[33]....
        /*02dc*/ 	.word	0x00006460
        /*02e0*/ 	.word	0x00000004
        /*02e4*/ 	.word	0x00000000
        /*02e8*/ 	.short	0x010a
        /*02ea*/ 	.byte	0x3f
	.zero		1


	//----- nvinfo : EIATTR_NUM_MBARRIERS
	.align		4
.L_37:
        /*02ec*/ 	.byte	0x03, 0x38
        /*02ee*/ 	.short	0x000c


	//----- nvinfo : EIATTR_EXIT_INSTR_OFFSETS
	.align		4
        /*02f0*/ 	.byte	0x04, 0x1c
        /*02f2*/ 	.short	(.L_39 - .L_38)


	//   ....[0]....
.L_38:
        /*02f4*/ 	.word	0x00001360


	//   ....[1]....
        /*02f8*/ 	.word	0x000013c0


	//   ....[2]....
        /*02fc*/ 	.word	0x00004fa0


	//   ....[3]....
        /*0300*/ 	.word	0x00004fd0


	//   ....[4]....
        /*0304*/ 	.word	0x00006140


	//----- nvinfo : EIATTR_MAX_THREADS
	.align		4
.L_39:
        /*0308*/ 	.byte	0x04, 0x05
        /*030a*/ 	.short	(.L_41 - .L_40)
.L_40:
        /*030c*/ 	.word	0x00000180
        /*0310*/ 	.word	0x00000001
        /*0314*/ 	.word	0x00000001


	//----- nvinfo : EIATTR_CRS_STACK_SIZE
	.align		4
.L_41:
        /*0318*/ 	.byte	0x04, 0x1e
        /*031a*/ 	.short	(.L_43 - .L_42)
.L_42:
        /*031c*/ 	.word	0x00000000


	//----- nvinfo : EIATTR_CBANK_PARAM_SIZE
	.align		4
.L_43:
        /*0320*/ 	.byte	0x03, 0x19
        /*0322*/ 	.short	0x0470


	//----- nvinfo : EIATTR_PARAM_CBANK
	.align		4
        /*0324*/ 	.byte	0x04, 0x0a
        /*0326*/ 	.short	(.L_45 - .L_44)
	.align		4
.L_44:
        /*0328*/ 	.word	index@(.nv.constant0._ZN7cutlass13device_kernelINS_4gemm6kernel13GemmUniversalIN4cute5tupleIJiiiiEEENS1_10collective13CollectiveMmaINS1_34MainloopSm90TmaGmmaWarpSpecializedILi3ENS5_IJNS4_1CILi1EEENSA_ILi8EEESB_EEENS1_32KernelTmaWarpSpecializedPingpongEEENS5_IJNSA_ILi64EEESG_NSA_ILi128EEEEEEfNS5_IJlSB_lEEEfSJ_NS4_8TiledMMAINS4_8MMA_AtomIJNS4_4SM904GMMA29MMA_64x64x8_F32TF32TF32_SS_TNILNSN_7ScaleInE1ELSP_1EEEEEENS4_6LayoutINS5_IJSB_SB_SB_EEENS5_IJNSA_ILi0EEESU_SU_EEEEENS5_IJNS4_10UnderscoreESX_SX_EEEEENS4_23SM90_TMA_LOAD_MULTICASTENS4_14ComposedLayoutINS4_7SwizzleILi3ELi4ELi3EEENS4_18smem_ptr_flag_bitsILi32EEENSS_INS5_IJSC_NSA_ILi32EEEEEENS5_IJS16_SB_EEEEEEEvNS4_8identityENS4_13SM90_TMA_LOADES1A_vS1B_EENS_8epilogue10collective6detail29Sm90TmaWarpSpecializedAdapterINS1F_15DefaultEpilogueIfSJ_SJ_NS1E_6thread17LinearCombinationIfLi1EffLNS1J_9ScaleType4KindE0ELNS_15FloatRoundStyleE2EfEENS1_15EpilogueDefaultEEEEEvvEEEEvNT_6ParamsE)
        /*032c*/ 	.short	0x0210
        /*032e*/ 	.short	0x0470


	//----- nvinfo : EIATTR_SW_WAR
	.align		4
.L_45:
        /*0330*/ 	.byte	0x04, 0x36
        /*0332*/ 	.short	(.L_47 - .L_46)
.L_46:
        /*0334*/ 	.word	0x00000008
.L_47:


//--------------------- .nv.callgraph             --------------------------
	.section	.nv.callgraph,"",@"SHT_CUDA_CALLGRAPH"
	.align	4
	.sectionentsize	8
	.align		4
        /*0000*/ 	.word	0x00000000
	.align		4
        /*0004*/ 	.word	0xffffffff
	.align		4
        /*0008*/ 	.word	index@(_ZN7cutlass13device_kernelINS_4gemm6kernel13GemmUniversalIN4cute5tupleIJiiiiEEENS1_10collective13CollectiveMmaINS1_34MainloopSm90TmaGmmaWarpSpecializedILi3ENS5_IJNS4_1CILi1EEENSA_ILi8EEESB_EEENS1_32KernelTmaWarpSpecializedPingpongEEENS5_IJNSA_ILi64EEESG_NSA_ILi128EEEEEEfNS5_IJlSB_lEEEfSJ_NS4_8TiledMMAINS4_8MMA_AtomIJNS4_4SM904GMMA29MMA_64x64x8_F32TF32TF32_SS_TNILNSN_7ScaleInE1ELSP_1EEEEEENS4_6LayoutINS5_IJSB_SB_SB_EEENS5_IJNSA_ILi0EEESU_SU_EEEEENS5_IJNS4_10UnderscoreESX_SX_EEEEENS4_23SM90_TMA_LOAD_MULTICASTENS4_14ComposedLayoutINS4_7SwizzleILi3ELi4ELi3EEENS4_18smem_ptr_flag_bitsILi32EEENSS_INS5_IJSC_NSA_ILi32EEEEEENS5_IJS16_SB_EEEEEEEvNS4_8identityENS4_13SM90_TMA_LOADES1A_vS1B_EENS_8epilogue10collective6detail29Sm90TmaWarpSpecializedAdapterINS1F_15DefaultEpilogueIfSJ_SJ_NS1E_6thread17LinearCombinationIfLi1EffLNS1J_9ScaleType4KindE0ELNS_15FloatRoundStyleE2EfEENS1_15EpilogueDefaultEEEEEvvEEEEvNT_6ParamsE)
	.align		4
        /*000c*/ 	.word	index@(__assertfail)
	.align		4
        /*0010*/ 	.word	0x00000000
	.align		4
        /*0014*/ 	.word	0xfffffffe
	.align		4
        /*0018*/ 	.word	0x00000000
	.align		4
        /*001c*/ 	.word	0xfffffffd
	.align		4
        /*0020*/ 	.word	0x00000000
	.align		4
        /*0024*/ 	.word	0xfffffffc


//--------------------- .nv.constant4             --------------------------
	.section	.nv.constant4,"a",@progbits
	.align	8
	.align		8
.nv.constant4:
        /*0000*/ 	.dword	__assertfail
	.align		8
        /*0008*/ 	.dword	__unnamed_1
	.align		8
        /*0010*/ 	.dword	_ZN40_INTERNAL_582cd6ae_4_k_cu_c2ef4786_176994cuda3std3__45__cpo5beginE
	.align		8
        /*0018*/ 	.dword	_ZN40_INTERNAL_582cd6ae_4_k_cu_c2ef4786_176994cuda3std3__45__cpo3endE
	.align		8
        /*0020*/ 	.dword	_ZN40_INTERNAL_582cd6ae_4_k_cu_c2ef4786_176994cuda3std3__45__cpo6cbeginE
	.align		8
        /*0028*/ 	.dword	_ZN40_INTERNAL_582cd6ae_4_k_cu_c2ef4786_176994cuda3std3__45__cpo4cendE
	.align		8
        /*0030*/ 	.dword	_ZN40_INTERNAL_582cd6ae_4_k_cu_c2ef4786_176994cuda3std3__442_GLOBAL__N__582cd6ae_4_k_cu_c2ef4786_176996ignoreE
	.align		8
        /*0038*/ 	.dword	_ZN40_INTERNAL_582cd6ae_4_k_cu_c2ef4786_176994cuda3std3__419piecewise_constructE
	.align		8
        /*0040*/ 	.dword	_ZN40_INTERNAL_582cd6ae_4_k_cu_c2ef4786_176994cuda3std3__48in_placeE
	.align		8
        /*0048*/ 	.dword	_ZN40_INTERNAL_582cd6ae_4_k_cu_c2ef4786_176994cuda3std6ranges3__45__cpo4swapE
	.align		8
        /*0050*/ 	.dword	_ZN40_INTERNAL_582cd6ae_4_k_cu_c2ef4786_176994cuda3std6ranges3__45__cpo9iter_moveE
	.align		8
        /*0058*/ 	.dword	_ZN40_INTERNAL_582cd6ae_4_k_cu_c2ef4786_176994cute7productE
	.align		8
        /*0060*/ 	.dword	_ZN40_INTERNAL_582cd6ae_4_k_cu_c2ef4786_176994cute1_E
	.align		8
        /*0068*/ 	.dword	$str$22
	.align		8
        /*0070*/ 	.dword	$str$23


//--------------------- .text._ZN7cutlass13device_kernelINS_4gemm6kernel13GemmUniversalIN4cute5tupleIJiiiiEEENS1_10collective13CollectiveMmaINS1_34MainloopSm90TmaGmmaWarpSpecializedILi3ENS5_IJNS4_1CILi1EEENSA_ILi8EEESB_EEENS1_32KernelTmaWarpSpecializedPingpongEEENS5_IJNSA_ILi64EEESG_NSA_ILi128EEEEEEfNS5_IJlSB_lEEEfSJ_NS4_8TiledMMAINS4_8MMA_AtomIJNS4_4SM904GMMA29MMA_64x64x8_F32TF32TF32_SS_TNILNSN_7ScaleInE1ELSP_1EEEEEENS4_6LayoutINS5_IJSB_SB_SB_EEENS5_IJNSA_ILi0EEESU_SU_EEEEENS5_IJNS4_10UnderscoreESX_SX_EEEEENS4_23SM90_TMA_LOAD_MULTICASTENS4_14ComposedLayoutINS4_7SwizzleILi3ELi4ELi3EEENS4_18smem_ptr_flag_bitsILi32EEENSS_INS5_IJSC_NSA_ILi32EEEEEENS5_IJS16_SB_EEEEEEEvNS4_8identityENS4_13SM90_TMA_LOADES1A_vS1B_EENS_8epilogue10collective6detail29Sm90TmaWarpSpecializedAdapterINS1F_15DefaultEpilogueIfSJ_SJ_NS1E_6thread17LinearCombinationIfLi1EffLNS1J_9ScaleType4KindE0ELNS_15FloatRoundStyleE2EfEENS1_15EpilogueDefaultEEEEEvvEEEEvNT_6ParamsE --------------------------
	.section	.text._ZN7cutlass13device_kernelINS_4gemm6kernel13GemmUniversalIN4cute5tupleIJiiiiEEENS1_10collective13CollectiveMmaINS1_34MainloopSm90TmaGmmaWarpSpecializedILi3ENS5_IJNS4_1CILi1EEENSA_ILi8EEESB_EEENS1_32KernelTmaWarpSpecializedPingpongEEENS5_IJNSA_ILi64EEESG_NSA_ILi128EEEEEEfNS5_IJlSB_lEEEfSJ_NS4_8TiledMMAINS4_8MMA_AtomIJNS4_4SM904GMMA29MMA_64x64x8_F32TF32TF32_SS_TNILNSN_7ScaleInE1ELSP_1EEEEEENS4_6LayoutINS5_IJSB_SB_SB_EEENS5_IJNSA_ILi0EEESU_SU_EEEEENS5_IJNS4_10UnderscoreESX_SX_EEEEENS4_23SM90_TMA_LOAD_MULTICASTENS4_14ComposedLayoutINS4_7SwizzleILi3ELi4ELi3EEENS4_18smem_ptr_flag_bitsILi32EEENSS_INS5_IJSC_NSA_ILi32EEEEEENS5_IJS16_SB_EEEEEEEvNS4_8identityENS4_13SM90_TMA_LOADES1A_vS1B_EENS_8epilogue10collective6detail29Sm90TmaWarpSpecializedAdapterINS1F_15DefaultEpilogueIfSJ_SJ_NS1E_6thread17LinearCombinationIfLi1EffLNS1J_9ScaleType4KindE0ELNS_15FloatRoundStyleE2EfEENS1_15EpilogueDefaultEEEEEvvEEEEvNT_6ParamsE,"ax",@progbits
	.align	128
.text._ZN7cutlass13device_kernelINS_4gemm6kernel13GemmUniversalIN4cute5tupleIJiiiiEEENS1_10collective13CollectiveMmaINS1_34MainloopSm90TmaGmmaWarpSpecializedILi3ENS5_IJNS4_1CILi1EEENSA_ILi8EEESB_EEENS1_32KernelTmaWarpSpecializedPingpongEEENS5_IJNSA_ILi64EEESG_NSA_ILi128EEEEEEfNS5_IJlSB_lEEEfSJ_NS4_8TiledMMAINS4_8MMA_AtomIJNS4_4SM904GMMA29MMA_64x64x8_F32TF32TF32_SS_TNILNSN_7ScaleInE1ELSP_1EEEEEENS4_6LayoutINS5_IJSB_SB_SB_EEENS5_IJNSA_ILi0EEESU_SU_EEEEENS5_IJNS4_10UnderscoreESX_SX_EEEEENS4_23SM90_TMA_LOAD_MULTICASTENS4_14ComposedLayoutINS4_7SwizzleILi3ELi4ELi3EEENS4_18smem_ptr_flag_bitsILi32EEENSS_INS5_IJSC_NSA_ILi32EEEEEENS5_IJS16_SB_EEEEEEEvNS4_8identityENS4_13SM90_TMA_LOADES1A_vS1B_EENS_8epilogue10collective6detail29Sm90TmaWarpSpecializedAdapterINS1F_15DefaultEpilogueIfSJ_SJ_NS1E_6thread17LinearCombinationIfLi1EffLNS1J_9ScaleType4KindE0ELNS_15FloatRoundStyleE2EfEENS1_15EpilogueDefaultEEEEEvvEEEEvNT_6ParamsE:
        .type           _ZN7cutlass13device_kernelINS_4gemm6kernel13GemmUniversalIN4cute5tupleIJiiiiEEENS1_10collective13CollectiveMmaINS1_34MainloopSm90TmaGmmaWarpSpecializedILi3ENS5_IJNS4_1CILi1EEENSA_ILi8EEESB_EEENS1_32KernelTmaWarpSpecializedPingpongEEENS5_IJNSA_ILi64EEESG_NSA_ILi128EEEEEEfNS5_IJlSB_lEEEfSJ_NS4_8TiledMMAINS4_8MMA_AtomIJNS4_4SM904GMMA29MMA_64x64x8_F32TF32TF32_SS_TNILNSN_7ScaleInE1ELSP_1EEEEEENS4_6LayoutINS5_IJSB_SB_SB_EEENS5_IJNSA_ILi0EEESU_SU_EEEEENS5_IJNS4_10UnderscoreESX_SX_EEEEENS4_23SM90_TMA_LOAD_MULTICASTENS4_14ComposedLayoutINS4_7SwizzleILi3ELi4ELi3EEENS4_18smem_ptr_flag_bitsILi32EEENSS_INS5_IJSC_NSA_ILi32EEEEEENS5_IJS16_SB_EEEEEEEvNS4_8identityENS4_13SM90_TMA_LOADES1A_vS1B_EENS_8epilogue10collective6detail29Sm90TmaWarpSpecializedAdapterINS1F_15DefaultEpilogueIfSJ_SJ_NS1E_6thread17LinearCombinationIfLi1EffLNS1J_9ScaleType4KindE0ELNS_15FloatRoundStyleE2EfEENS1_15EpilogueDefaultEEEEEvvEEEEvNT_6ParamsE,@function
        .size           _ZN7cutlass13device_kernelINS_4gemm6kernel13GemmUniversalIN4cute5tupleIJiiiiEEENS1_10collective13CollectiveMmaINS1_34MainloopSm90TmaGmmaWarpSpecializedILi3ENS5_IJNS4_1CILi1EEENSA_ILi8EEESB_EEENS1_32KernelTmaWarpSpecializedPingpongEEENS5_IJNSA_ILi64EEESG_NSA_ILi128EEEEEEfNS5_IJlSB_lEEEfSJ_NS4_8TiledMMAINS4_8MMA_AtomIJNS4_4SM904GMMA29MMA_64x64x8_F32TF32TF32_SS_TNILNSN_7ScaleInE1ELSP_1EEEEEENS4_6LayoutINS5_IJSB_SB_SB_EEENS5_IJNSA_ILi0EEESU_SU_EEEEENS5_IJNS4_10UnderscoreESX_SX_EEEEENS4_23SM90_TMA_LOAD_MULTICASTENS4_14ComposedLayoutINS4_7SwizzleILi3ELi4ELi3EEENS4_18smem_ptr_flag_bitsILi32EEENSS_INS5_IJSC_NSA_ILi32EEEEEENS5_IJS16_SB_EEEEEEEvNS4_8identityENS4_13SM90_TMA_LOADES1A_vS1B_EENS_8epilogue10collective6detail29Sm90TmaWarpSpecializedAdapterINS1F_15DefaultEpilogueIfSJ_SJ_NS1E_6thread17LinearCombinationIfLi1EffLNS1J_9ScaleType4KindE0ELNS_15FloatRoundStyleE2EfEENS1_15EpilogueDefaultEEEEEvvEEEEvNT_6ParamsE,(.L_x_135 - _ZN7cutlass13device_kernelINS_4gemm6kernel13GemmUniversalIN4cute5tupleIJiiiiEEENS1_10collective13CollectiveMmaINS1_34MainloopSm90TmaGmmaWarpSpecializedILi3ENS5_IJNS4_1CILi1EEENSA_ILi8EEESB_EEENS1_32KernelTmaWarpSpecializedPingpongEEENS5_IJNSA_ILi64EEESG_NSA_ILi128EEEEEEfNS5_IJlSB_lEEEfSJ_NS4_8TiledMMAINS4_8MMA_AtomIJNS4_4SM904GMMA29MMA_64x64x8_F32TF32TF32_SS_TNILNSN_7ScaleInE1ELSP_1EEEEEENS4_6LayoutINS5_IJSB_SB_SB_EEENS5_IJNSA_ILi0EEESU_SU_EEEEENS5_IJNS4_10UnderscoreESX_SX_EEEEENS4_23SM90_TMA_LOAD_MULTICASTENS4_14ComposedLayoutINS4_7SwizzleILi3ELi4ELi3EEENS4_18smem_ptr_flag_bitsILi32EEENSS_INS5_IJSC_NSA_ILi32EEEEEENS5_IJS16_SB_EEEEEEEvNS4_8identityENS4_13SM90_TMA_LOADES1A_vS1B_EENS_8epilogue10collective6detail29Sm90TmaWarpSpecializedAdapterINS1F_15DefaultEpilogueIfSJ_SJ_NS1E_6thread17LinearCombinationIfLi1EffLNS1J_9ScaleType4KindE0ELNS_15FloatRoundStyleE2EfEENS1_15EpilogueDefaultEEEEEvvEEEEvNT_6ParamsE)
        .other          _ZN7cutlass13device_kernelINS_4gemm6kernel13GemmUniversalIN4cute5tupleIJiiiiEEENS1_10collective13CollectiveMmaINS1_34MainloopSm90TmaGmmaWarpSpecializedILi3ENS5_IJNS4_1CILi1EEENSA_ILi8EEESB_EEENS1_32KernelTmaWarpSpecializedPingpongEEENS5_IJNSA_ILi64EEESG_NSA_ILi128EEEEEEfNS5_IJlSB_lEEEfSJ_NS4_8TiledMMAINS4_8MMA_AtomIJNS4_4SM904GMMA29MMA_64x64x8_F32TF32TF32_SS_TNILNSN_7ScaleInE1ELSP_1EEEEEENS4_6LayoutINS5_IJSB_SB_SB_EEENS5_IJNSA_ILi0EEESU_SU_EEEEENS5_IJNS4_10UnderscoreESX_SX_EEEEENS4_23SM90_TMA_LOAD_MULTICASTENS4_14ComposedLayoutINS4_7SwizzleILi3ELi4ELi3EEENS4_18smem_ptr_flag_bitsILi32EEENSS_INS5_IJSC_NSA_ILi32EEEEEENS5_IJS16_SB_EEEEEEEvNS4_8identityENS4_13SM90_TMA_LOADES1A_vS1B_EENS_8epilogue10collective6detail29Sm90TmaWarpSpecializedAdapterINS1F_15DefaultEpilogueIfSJ_SJ_NS1E_6thread17LinearCombinationIfLi1EffLNS1J_9ScaleType4KindE0ELNS_15FloatRoundStyleE2EfEENS1_15EpilogueDefaultEEEEEvvEEEEvNT_6ParamsE,@"STO_CUDA_ENTRY STV_DEFAULT"
_ZN7cutlass13device_kernelINS_4gemm6kernel13GemmUniversalIN4cute5tupleIJiiiiEEENS1_10collective13CollectiveMmaINS1_34MainloopSm90TmaGmmaWarpSpecializedILi3ENS5_IJNS4_1CILi1EEENSA_ILi8EEESB_EEENS1_32KernelTmaWarpSpecializedPingpongEEENS5_IJNSA_ILi64EEESG_NSA_ILi128EEEEEEfNS5_IJlSB_lEEEfSJ_NS4_8TiledMMAINS4_8MMA_AtomIJNS4_4SM904GMMA29MMA_64x64x8_F32TF32TF32_SS_TNILNSN_7ScaleInE1ELSP_1EEEEEENS4_6LayoutINS5_IJSB_SB_SB_EEENS5_IJNSA_ILi0EEESU_SU_EEEEENS5_IJNS4_10UnderscoreESX_SX_EEEEENS4_23SM90_TMA_LOAD_MULTICASTENS4_14ComposedLayoutINS4_7SwizzleILi3ELi4ELi3EEENS4_18smem_ptr_flag_bitsILi32EEENSS_INS5_IJSC_NSA_ILi32EEEEEENS5_IJS16_SB_EEEEEEEvNS4_8identityENS4_13SM90_TMA_LOADES1A_vS1B_EENS_8epilogue10collective6detail29Sm90TmaWarpSpecializedAdapterINS1F_15DefaultEpilogueIfSJ_SJ_NS1E_6thread17LinearCombinationIfLi1EffLNS1J_9ScaleType4KindE0ELNS_15FloatRoundStyleE2EfEENS1_15EpilogueDefaultEEEEEvvEEEEvNT_6ParamsE:
[----:B------:R-:W0:Y:S02]  /*0000*/  LDC R1, c[0x0][0x28] ;  /* 0x00000a00ff017b82 */ /* 0x000e240000000800 */
[----:B0-----:R-:W-:Y:S01]  /*0010*/  VIADD R1, R1, 0xfffffff8 ;  /* 0xfffffff801017836 */ /* 0x001fe20000000000 */
[----:B------:R-:W0:Y:S01]  /*0020*/  S2R R4, SR_TID.X ;  /* 0x0000000000047919 */ /* 0x000e220000002100 */
[----:B------:R-:W-:Y:S01]  /*0030*/  ELECT P0, URZ, PT ;  /* 0x00000000003f782f */ /* 0x000fe20003800000 */
[----:B------:R-:W-:Y:S01]  /*0040*/  BSSY B0, `(.L_x_0) ;  /* 0x000000f000007945 */ /* 0x000fe20003800000 */
[--C-:B0-----:R-:W-:Y:S02]  /*0050*/  SHF.R.U32.HI R0, RZ, 0x5, R4.reuse ;  /* 0x00000005ff007819 */ /* 0x101fe40000011604 */
[----:B------:R-:W-:-:S03]  /*0060*/  SHF.R.U32.HI R7, RZ, 0x7, R4 ;  /* 0x00000007ff077819 */ /* 0x000fc60000011604 */
[----:B------:R-:W0:Y:S04]  /*0070*/  SHFL.IDX PT, R2, R0, RZ, 0x1f ;  /* 0x00001fff00027589 */ /* 0x000e2800000e0000 */
[----:B------:R1:W2:Y:S01]  /*0080*/  SHFL.IDX PT, R8, R7, RZ, 0x1f ;  /* 0x00001fff07087589 */ /* 0x0002a200000e0000 */
[----:B0-----:R-:W-:-:S13]  /*0090*/  ISETP.NE.OR P0, PT, R2, RZ, !P0 ;  /* 0x000000ff0200720c */ /* 0x001fda0004705670 */
[----:B-12---:R-:W-:Y:S05]  /*00a0*/  @P0 BRA `(.L_x_1) ;  /* 0x0000000000200947 */ /* 0x006fea0003800000 */
[----:B------:R-:W-:Y:S02]  /*00b0*/  ULDC.64 UR4, c[0x0][0x198] ;  /* 0x0000660000047ab9 */ /* 0x000fe40000000a00 */
[----:B------:R-:W-:Y:S02]  /*00c0*/  UIADD3 UR6, UP0, UR4, 0xf0, URZ ;  /* 0x000000f004067890 */ /* 0x000fe4000ff1e03f */
[----:B------:R-:W-:Y:S02]  /*00d0*/  UIADD3 UR4, UP1, UR4, 0x1f0, URZ ;  /* 0x000001f004047890 */ /* 0x000fe4000ff3e03f */
[----:B------:R-:W-:Y:S02]  /*00e0*/  UIADD3.X UR7, URZ, UR5, URZ, UP0, !UPT ;  /* 0x000000053f077290 */ /* 0x000fe400087fe43f */
[----:B------:R-:W-:-:S07]  /*00f0*/  UIADD3.X UR5, URZ, UR5, URZ, UP1, !UPT ;  /* 0x000000053f057290 */ /* 0x000fce0008ffe43f */
[----:B------:R0:W-:Y:S02]  /*0100*/  UTMACCTL.PF [UR6] ;  /* 0x00000000060079b9 */ /* 0x0001e40008040000 */
[----:B------:R0:W-:Y:S02]  /*0110*/  UTMACCTL.PF [UR4] ;  /* 0x00000000040079b9 */ /* 0x0001e40008040000 */
[----:B0-----:R-:W-:Y:S01]  /*0120*/  NOP ;  /* 0x0000000000007918 */ /* 0x001fe20000000000 */
.L_x_1:
[----:B------:R-:W-:Y:S05]  /*0130*/  BSYNC B0 ;  /* 0x0000000000007941 */ /* 0x000fea0003800000 */
.L_x_0:
[----:B------:R-:W0:Y:S01]  /*0140*/  SHFL.IDX PT, R9, R0, RZ, 0x1f ;  /* 0x00001fff00097589 */ /* 0x000e2200000e0000 */
[----:B------:R-:W-:Y:S02]  /*0150*/  SHF.R.S32.HI R3, RZ, 0x1f, R4 ;  /* 0x0000001fff037819 */ /* 0x000fe40000011404 */
[----:B0-----:R-:W-:-:S13]  /*0160*/  ISETP.NE.AND P0, PT, R9, RZ, PT ;  /* 0x000000ff0900720c */ /* 0x001fda0003f05270 */
[----:B------:R-:W-:Y:S05]  /*0170*/  @P0 BRA `(.L_x_2) ;  /* 0x0000000000500947 */ /* 0x000fea0003800000 */
[----:B------:R-:W0:Y:S01]  /*0180*/  S2UR UR8, SR_CgaCtaId ;  /* 0x00000000000879c3 */ /* 0x000e220000008800 */
[----:B------:R-:W-:Y:S01]  /*0190*/  UMOV UR4, 0x400 ;  /* 0x0000040000047882 */ /* 0x000fe20000000000 */
[----:B------:R-:W-:Y:S01]  /*01a0*/  UMOV UR5, 0x1 ;  /* 0x0000000100057882 */ /* 0x000fe20000000000 */
[----:B------:R-:W-:Y:S01]  /*01b0*/  UMOV UR6, 0x8 ;  /* 0x0000000800067882 */ /* 0x000fe20000000000 */
[----:B------:R-:W-:Y:S01]  /*01c0*/  ELECT P0, URZ, PT ;  /* 0x00000000003f782f */ /* 0x000fe20003800000 */
[----:B------:R-:W-:-:S04]  /*01d0*/  UIADD3 UR6, -UR6, 0x100000, URZ ;  /* 0x0010000006067890 */ /* 0x000fc8000fffe13f */
[----:B------:R-:W-:Y:S02]  /*01e0*/  USHF.L.U32 UR7, UR6, 0xb, URZ ;  /* 0x0000000b06077899 */ /* 0x000fe4000800063f */
[----:B------:R-:W-:Y:S02]  /*01f0*/  USHF.L.U32 UR6, UR6, 0x1, URZ ;  /* 0x0000000106067899 */ /* 0x000fe4000800063f */
[----:B0-----:R-:W-:Y:S02]  /*0200*/  ULEA UR8, UR8, UR4, 0x18 ;  /* 0x0000000408087291 */ /* 0x001fe4000f8ec03f */
[----:B------:R-:W-:-:S04]  /*0210*/  UIADD3 UR4, -UR5, 0x100000, URZ ;  /* 0x0010000005047890 */ /* 0x000fc8000fffe13f */
[----:B------:R-:W-:Y:S02]  /*0220*/  USHF.L.U32 UR5, UR4, 0xb, URZ ;  /* 0x0000000b04057899 */ /* 0x000fe4000800063f */
[----:B------:R-:W-:Y:S01]  /*0230*/  USHF.L.U32 UR4, UR4, 0x1, URZ ;  /* 0x0000000104047899 */ /* 0x000fe2000800063f */
[----:B------:R-:W0:Y:S11]  /*0240*/  FENCE.VIEW.ASYNC.S ;  /* 0x00000000000073c6 */ /* 0x000e360000000000 */
[----:B0-----:R0:W1:Y:S01]  /*0250*/  SYNCS.EXCH.64 URZ, [UR8], UR4 ;  /* 0x00000004083f75b2 */ /* 0x0010620008000100 */
[----:B------:R0:W2:Y:S01]  /*0260*/  SYNCS.EXCH.64 URZ, [UR8+0x18], UR6 ;  /* 0x00001806083f75b2 */ /* 0x0000a20008000100 */
[----:B------:R0:W3:Y:S01]  /*0270*/  SYNCS.EXCH.64 URZ, [UR8+0x8], UR4 ;  /* 0x00000804083f75b2 */ /* 0x0000e20008000100 */
[----:B------:R0:W4:Y:S01]  /*0280*/  SYNCS.EXCH.64 URZ, [UR8+0x20], UR6 ;  /* 0x00002006083f75b2 */ /* 0x0001220008000100 */
[----:B------:R0:W0:Y:S01]  /*0290*/  SYNCS.EXCH.64 URZ, [UR8+0x10], UR4 ;  /* 0x00001004083f75b2 */ /* 0x0000220008000100 */
[----:B------:R0:W0:Y:S01]  /*02a0*/  SYNCS.EXCH.64 URZ, [UR8+0x28], UR6 ;  /* 0x00002806083f75b2 */ /* 0x0000220008000100 */
[----:B------:R-:W-:Y:S01]  /*02b0*/  NOP ;  /* 0x0000000000007918 */ /* 0x000fe20000000000 */
.L_x_2:
[----:B------:R-:W5:Y:S01]  /*02c0*/  SHFL.IDX PT, R12, R0, RZ, 0x1f ;  /* 0x00001fff000c7589 */ /* 0x000f6200000e0000 */
[----:B------:R-:W-:Y:S01]  /*02d0*/  LEA.HI R3, R3, R4, RZ, 0x7 ;  /* 0x0000000403037211 */ /* 0x000fe200078f38ff */
[----:B------:R-:W1:Y:S01]  /*02e0*/  S2UR UR12, SR_CTAID.X ;  /* 0x00000000000c79c3 */ /* 0x000e620000002500 */
[----:B------:R-:W-:Y:S01]  /*02f0*/  ELECT P0, URZ, PT ;  /* 0x00000000003f782f */ /* 0x000fe20003800000 */
[----:B------:R0:W2:Y:S01]  /*0300*/  SHFL.IDX PT, R11, R0, RZ, 0x1f ;  /* 0x00001fff000b7589 */ /* 0x0000a200000e0000 */
[----:B------:R-:W-:Y:S02]  /*0310*/  LOP3.LUT R3, R3, 0xffffff80, RZ, 0xc0, !PT ;  /* 0xffffff8003037812 */ /* 0x000fe400078ec0ff */
[----:B------:R-:W-:Y:S01]  /*0320*/  ELECT P1, URZ, PT ;  /* 0x00000000003f782f */ /* 0x000fe20003820000 */
[----:B------:R-:W-:Y:S01]  /*0330*/  NOP ;  /* 0x0000000000007918 */ /* 0x000fe20000000000 */
[----:B------:R-:W3:Y:S01]  /*0340*/  S2R R6, SR_CTAID.Y ;  /* 0x0000000000067919 */ /* 0x000ee20000002600 */
[----:B0-----:R-:W-:Y:S01]  /*0350*/  ULDC UR4, c[0x0][0x150] ;  /* 0x0000540000047ab9 */ /* 0x001fe20000000800 */
[----:B------:R-:W-:Y:S01]  /*0360*/  IMAD.IADD R5, R4, 0x1, -R3 ;  /* 0x0000000104057824 */ /* 0x000fe200078e0a03 */
[----:B------:R-:W0:Y:S01]  /*0370*/  LDC R25, c[0x0][0x148] ;  /* 0x00005200ff197b82 */ /* 0x000e220000000800 */
[----:B------:R-:W-:Y:S01]  /*0380*/  SHF.R.S32.HI R0, RZ, 0x1f, R9 ;  /* 0x0000001fff007819 */ /* 0x000fe20000011409 */
[----:B------:R-:W4:Y:S01]  /*0390*/  SHFL.IDX PT, R15, R7, RZ, 0x1f ;  /* 0x00001fff070f7589 */ /* 0x000f2200000e0000 */
[----:B------:R-:W-:Y:S01]  /*03a0*/  UMOV UR11, 0x80 ;  /* 0x00000080000b7882 */ /* 0x000fe20000000000 */
[----:B------:R-:W-:Y:S01]  /*03b0*/  SHF.R.S32.HI R20, RZ, 0x1f, R5 ;  /* 0x0000001fff147819 */ /* 0x000fe20000011405 */
[----:B------:R-:W-:Y:S01]  /*03c0*/  NOP ;  /* 0x0000000000007918 */ /* 0x000fe20000000000 */
[----:B------:R-:W-:Y:S01]  /*03d0*/  LEA.HI R0, R0, R9, RZ, 0x2 ;  /* 0x0000000900007211 */ /* 0x000fe200078f10ff */
[----:B------:R-:W-:Y:S01]  /*03e0*/  VIADD R35, R8, 0xffffffff ;  /* 0xffffffff08237836 */ /* 0x000fe20000000000 */
[----:B------:R-:W-:Y:S01]  /*03f0*/  LEA.HI R3, R20, R5, RZ, 0x3 ;  /* 0x0000000514037211 */ /* 0x000fe200078f18ff */
[----:B------:R-:W4:Y:S01]  /*0400*/  LDC R13, c[0x0][0x140] ;  /* 0x00005000ff0d7b82 */ /* 0x000f220000000800 */
[----:B------:R-:W-:-:S02]  /*0410*/  LOP3.LUT R0, R0, 0x3ffffffc, RZ, 0xc0, !PT ;  /* 0x3ffffffc00007812 */ /* 0x000fc400078ec0ff */
[--C-:B------:R-:W-:Y:S02]  /*0420*/  SHF.R.S32.HI R10, RZ, 0x3, R3.reuse ;  /* 0x00000003ff0a7819 */ /* 0x100fe40000011403 */
[----:B------:R-:W-:Y:S01]  /*0430*/  SHF.R.S32.HI R3, RZ, 0x1f, R3 ;  /* 0x0000001fff037819 */ /* 0x000fe20000011403 */
[----:B------:R-:W-:Y:S01]  /*0440*/  IMAD.IADD R0, R9, 0x1, -R0 ;  /* 0x0000000109007824 */ /* 0x000fe200078e0a00 */
[----:B-----5:R-:W-:Y:S02]  /*0450*/  ISETP.NE.OR P0, PT, R12, RZ, !P0 ;  /* 0x000000ff0c00720c */ /* 0x020fe40004705670 */
[----:B------:R-:W-:Y:S01]  /*0460*/  LEA.HI R3, R3, R10, RZ, 0x2 ;  /* 0x0000000a03037211 */ /* 0x000fe200078f10ff */
[----:B------:R-:W5:Y:S01]  /*0470*/  LDC R12, c[0x0][0x144] ;  /* 0x00005100ff0c7b82 */ /* 0x000f620000000800 */
[----:B--2---:R-:W-:Y:S02]  /*0480*/  ISETP.NE.OR P1, PT, R11, RZ, !P1 ;  /* 0x000000ff0b00720c */ /* 0x004fe40004f25670 */
[----:B------:R-:W-:-:S02]  /*0490*/  LOP3.LUT R11, R3, 0xfffffffc, RZ, 0xc0, !PT ;  /* 0xfffffffc030b7812 */ /* 0x000fc400078ec0ff */
[----:B------:R-:W-:Y:S02]  /*04a0*/  SHF.R.S32.HI R3, RZ, 0x1f, R2 ;  /* 0x0000001fff037819 */ /* 0x000fe40000011402 */
[----:B------:R-:W-:Y:S01]  /*04b0*/  ISETP.GE.U32.AND P5, PT, R35, 0x2, PT ;  /* 0x000000022300780c */ /* 0x000fe20003fa6070 */
[----:B------:R-:W-:Y:S01]  /*04c0*/  IMAD.IADD R11, R10, 0x1, -R11 ;  /* 0x000000010a0b7824 */ /* 0x000fe200078e0a0b */
[----:B-1----:R-:W-:Y:S01]  /*04d0*/  I2FP.F32.U32 R10, UR12 ;  /* 0x0000000c000a7c45 */ /* 0x002fe20008201000 */
[----:B------:R-:W-:Y:S01]  /*04e0*/  VOTEU.ALL UP0, P0 ;  /* 0x00000000003f7886 */ /* 0x000fe20000000000 */
[----:B---3--:R-:W-:Y:S01]  /*04f0*/  I2FP.F32.U32 R9, R6 ;  /* 0x0000000600097245 */ /* 0x008fe20000201000 */
[----:B------:R-:W-:Y:S01]  /*0500*/  IMAD R0, R0, 0x4, R11 ;  /* 0x0000000400007824 */ /* 0x000fe200078e020b */
[----:B------:R-:W-:Y:S01]  /*0510*/  LEA.HI R3, R3, R2, RZ, 0x2 ;  /* 0x0000000203037211 */ /* 0x000fe200078f10ff */
[----:B------:R-:W-:Y:S01]  /*0520*/  VOTEU.ALL UP1, P1 ;  /* 0x00000000003f7886 */ /* 0x000fe20000820000 */
[----:B------:R-:W-:Y:S01]  /*0530*/  FMUL R10, R10, UR4 ;  /* 0x000000040a0a7c20 */ /* 0x000fe20008400000 */
[----:B------:R-:W1:Y:S01]  /*0540*/  @!UP0 S2UR UR7, SR_CgaCtaId ;  /* 0x00000000000789c3 */ /* 0x000e620000008800 */
[----:B------:R-:W-:Y:S01]  /*0550*/  ULDC UR4, c[0x0][0x154] ;  /* 0x0000550000047ab9 */ /* 0x000fe20000000800 */
[----:B------:R-:W-:Y:S01]  /*0560*/  LOP3.LUT R3, R3, 0xfffffffc, RZ, 0xc0, !PT ;  /* 0xfffffffc03037812 */ /* 0x000fe200078ec0ff */
[----:B------:R-:W-:Y:S01]  /*0570*/  FMUL R9, R9, UR4 ;  /* 0x0000000409097c20 */ /* 0x000fe20008400000 */
[----:B------:R-:W-:Y:S01]  /*0580*/  UMOV UR4, 0x20 ;  /* 0x0000002000047882 */ /* 0x000fe20000000000 */
[----:B------:R-:W2:Y:S01]  /*0590*/  F2I.U32.TRUNC.NTZ R10, R10 ;  /* 0x0000000a000a7305 */ /* 0x000ea2000020f000 */
[----:B------:R-:W-:Y:S01]  /*05a0*/  @!UP0 UMOV UR6, 0x400 ;  /* 0x0000040000068882 */ /* 0x000fe20000000000 */
[----:B------:R-:W-:Y:S01]  /*05b0*/  IMAD.IADD R14, R2, 0x1, -R3 ;  /* 0x00000001020e7824 */ /* 0x000fe200078e0a03 */
[----:B------:R-:W3:Y:S01]  /*05c0*/  @!UP1 S2UR UR10, SR_CgaCtaId ;  /* 0x00000000000a99c3 */ /* 0x000ee20000008800 */
[----:B------:R-:W-:Y:S01]  /*05d0*/  IMAD.SHL.U32 R3, R0, 0x4, RZ ;  /* 0x0000000400037824 */ /* 0x000fe200078e00ff */
[----:B------:R-:W-:-:S04]  /*05e0*/  @!UP0 UIADD3 UR4, -UR4, 0x100000, URZ ;  /* 0x0010000004048890 */ /* 0x000fc8000fffe13f */
[----:B------:R-:W-:Y:S02]  /*05f0*/  @!UP0 USHF.L.U32 UR5, UR4, 0xb, URZ ;  /* 0x0000000b04058899 */ /* 0x000fe4000800063f */
[----:B------:R-:W-:Y:S01]  /*0600*/  @!UP0 USHF.L.U32 UR4, UR4, 0x1, URZ ;  /* 0x0000000104048899 */ /* 0x000fe2000800063f */
[----:B----4-:R-:W-:Y:S01]  /*0610*/  ISETP.EQ.U32.AND P3, PT, R13, 0x1, PT ;  /* 0x000000010d00780c */ /* 0x010fe20003f62070 */
[----:B------:R-:W-:Y:S01]  /*0620*/  @!UP1 UMOV UR9, 0x400 ;  /* 0x0000040000099882 */ /* 0x000fe20000000000 */
[----:B------:R-:W4:Y:S01]  /*0630*/  F2I.U32.TRUNC.NTZ R9, R9 ;  /* 0x0000000900097305 */ /* 0x000f22000020f000 */
[----:B------:R-:W-:Y:S01]  /*0640*/  LOP3.LUT R56, R0, 0xc, R3, 0x78, !PT ;  /* 0x0000000c00387812 */ /* 0x000fe200078e7803 */
[----:B------:R-:W-:Y:S01]  /*0650*/  VOTEU.ALL UP2, P1 ;  /* 0x00000000003f7886 */ /* 0x000fe20000840000 */
[----:B------:R-:W-:Y:S01]  /*0660*/  VOTEU.ALL UP3, P1 ;  /* 0x00000000003f7886 */ /* 0x000fe20000860000 */
[----:B------:R-:W-:Y:S01]  /*0670*/  VOTEU.ALL UP4, P1 ;  /* 0x00000000003f7886 */ /* 0x000fe20000880000 */
[----:B------:R-:W-:Y:S01]  /*0680*/  VOTEU.ALL UP5, P1 ;  /* 0x00000000003f7886 */ /* 0x000fe200008a0000 */
[----:B------:R-:W-:Y:S01]  /*0690*/  ISETP.NE.AND P1, PT, R14, 0x3, PT ;  /* 0x000000030e00780c */ /* 0x000fe20003f25270 */
[----:B--2---:R-:W-:Y:S01]  /*06a0*/  IMAD.MOV R21, RZ, RZ, -R10 ;  /* 0x000000ffff157224 */ /* 0x004fe200078e0a0a */
[----:B------:R-:W-:-:S02]  /*06b0*/  R2UR UR43, R15 ;  /* 0x000000000f2b72ca */ /* 0x000fc400000e0000 */
[----:B------:R-:W-:Y:S01]  /*06c0*/  ISETP.EQ.OR P1, PT, R14, RZ, !P1 ;  /* 0x000000ff0e00720c */ /* 0x000fe20004f22670 */
[----:B-1----:R-:W-:Y:S01]  /*06d0*/  @!UP0 ULEA UR8, UR7, UR6, 0x18 ;  /* 0x0000000607088291 */ /* 0x002fe2000f8ec03f */
[----:B-----5:R-:W-:Y:S01]  /*06e0*/  IMAD R21, R12, R21, UR12 ;  /* 0x0000000c0c157e24 */ /* 0x020fe2000f8e0215 */
[----:B------:R-:W-:-:S04]  /*06f0*/  @!UP1 UIADD3 UR6, -UR11, 0x100000, URZ ;  /* 0x001000000b069890 */ /* 0x000fc8000fffe13f */
[----:B------:R-:W-:Y:S02]  /*0700*/  @!UP1 USHF.L.U32 UR7, UR6, 0xb, URZ ;  /* 0x0000000b06079899 */ /* 0x000fe4000800063f */
[----:B------:R-:W-:Y:S01]  /*0710*/  @!UP1 USHF.L.U32 UR6, UR6, 0x1, URZ ;  /* 0x0000000106069899 */ /* 0x000fe2000800063f */
[C---:B------:R-:W-:Y:S01]  /*0720*/  ISETP.EQ.AND P1, PT, R8.reuse, RZ, P1 ;  /* 0x000000ff0800720c */ /* 0x040fe20000f22270 */
[----:B----4-:R-:W-:Y:S01]  /*0730*/  IMAD.MOV R24, RZ, RZ, -R9 ;  /* 0x000000ffff187224 */ /* 0x010fe200078e0a09 */
[----:B------:R-:W-:Y:S01]  /*0740*/  VOTEU.ALL UP0, P0 ;  /* 0x00000000003f7886 */ /* 0x000fe20000000000 */
[----:B------:R-:W-:Y:S01]  /*0750*/  ISETP.NE.AND P2, PT, R8, RZ, PT ;  /* 0x000000ff0800720c */ /* 0x000fe20003f45270 */
[----:B---3--:R-:W-:Y:S01]  /*0760*/  @!UP1 ULEA UR9, UR10, UR9, 0x18 ;  /* 0x000000090a099291 */ /* 0x008fe2000f8ec03f */
[----:B0-----:R-:W-:Y:S01]  /*0770*/  IMAD R3, R25, R24, R6 ;  /* 0x0000001819037224 */ /* 0x001fe200078e0206 */
[----:B------:R-:W-:Y:S01]  /*0780*/  VOTEU.ALL UP1, P0 ;  /* 0x00000000003f7886 */ /* 0x000fe20000020000 */
[----:B------:R-:W-:Y:S01]  /*0790*/  LOP3.LUT P0, RZ, R5, 0x7, RZ, 0xc0, !PT ;  /* 0x0000000705ff7812 */ /* 0x000fe2000780c0ff */
[----:B------:R-:W0:Y:S02]  /*07a0*/  FENCE.VIEW.ASYNC.S ;  /* 0x00000000000073c6 */ /* 0x000e240000000000 */
[----:B0-----:R0:W1:Y:S01]  /*07b0*/  @!UP0 SYNCS.EXCH.64 URZ, [UR8+0x60], UR4 ;  /* 0x00006004083f85b2 */ /* 0x0010620008000100 */
[----:B------:R-:W-:-:S02]  /*07c0*/  SEL R23, RZ, 0x1, !P1 ;  /* 0x00000001ff177807 */ /* 0x000fc40004800000 */
[----:B------:R-:W-:Y:S02]  /*07d0*/  ISETP.NE.AND P4, PT, R3, R56, PT ;  /* 0x000000380300720c */ /* 0x000fe40003f85270 */
[----:B------:R-:W-:Y:S02]  /*07e0*/  ISETP.LT.U32.AND P0, PT, R56, 0x8, !P0 ;  /* 0x000000083800780c */ /* 0x000fe40004701070 */
[----:B------:R-:W-:Y:S02]  /*07f0*/  ISETP.EQ.OR P4, PT, R21, RZ, !P4 ;  /* 0x000000ff1500720c */ /* 0x000fe40006782670 */
[----:B------:R-:W-:Y:S02]  /*0800*/  SEL R23, R23, 0x2, P5 ;  /* 0x0000000217177807 */ /* 0x000fe40002800000 */
[----:B------:R-:W-:-:S04]  /*0810*/  PLOP3.LUT P0, PT, P0, P4, PT, 0x80, 0x0 ;  /* 0x000000000000781c */ /* 0x000fc80000709070 */
[----:B------:R-:W-:Y:S01]  /*0820*/  P2R R71, PR, RZ, 0x1 ;  /* 0x00000001ff477803 */ /* 0x000fe20000000000 */
[----:B------:R0:W2:Y:S01]  /*0830*/  @!UP1 SYNCS.EXCH.64 URZ, [UR8+0x68], UR4 ;  /* 0x00006804083f95b2 */ /* 0x0000a20008000100 */
[----:B------:R-:W-:Y:S01]  /*0840*/  NOP ;  /* 0x0000000000007918 */ /* 0x000fe20000000000 */
[----:B------:R0:W3:Y:S01]  /*0850*/  @!UP2 SYNCS.EXCH.64 URZ, [UR9+0x40], UR6 ;  /* 0x00004006093fa5b2 */ /* 0x0000e20008000100 */
[----:B------:R0:W4:Y:S01]  /*0860*/  @!UP3 SYNCS.EXCH.64 URZ, [UR9+0x48], UR6 ;  /* 0x00004806093fb5b2 */ /* 0x0001220008000100 */
[----:B------:R0:W0:Y:S01]  /*0870*/  @!UP4 SYNCS.EXCH.64 URZ, [UR9+0x50], UR6 ;  /* 0x00005006093fc5b2 */ /* 0x0000220008000100 */
[----:B------:R0:W0:Y:S01]  /*0880*/  @!UP5 SYNCS.EXCH.64 URZ, [UR9+0x58], UR6 ;  /* 0x00005806093fd5b2 */ /* 0x0000220008000100 */
[----:B------:R-:W-:Y:S01]  /*0890*/  NOP ;  /* 0x0000000000007918 */ /* 0x000fe20000000000 */
[----:B------:R-:W-:Y:S05]  /*08a0*/  @!P3 BRA `(.L_x_3) ;  /* 0x000000000008b947 */ /* 0x000fea0003800000 */
[----:B01234-:R-:W-:Y:S01]  /*08b0*/  UCGABAR_ARV ;  /* 0x00000000000079c7 */ /* 0x01ffe20008000000 */
[----:B------:R-:W-:Y:S05]  /*08c0*/  BRA `(.L_x_4) ;  /* 0x0000000000047947 */ /* 0x000fea0003800000 */
.L_x_3:
[----:B01234-:R-:W-:Y:S01]  /*08d0*/  NOP ;  /* 0x0000000000007918 */ /* 0x01ffe20000000000 */
.L_x_4:
[----:B------:R-:W-:Y:S01]  /*08e0*/  ULDC.64 UR4, c[0x0][0x598] ;  /* 0x0001660000047ab9 */ /* 0x000fe20000000a00 */
[----:B------:R-:W-:Y:S01]  /*08f0*/  ULDC.64 UR48, c[0x0][0x208] ;  /* 0x0000820000307ab9 */ /* 0x000fe20000000a00 */
[----:B------:R-:W-:-:S04]  /*0900*/  ISETP.NE.U32.AND P0, PT, RZ, UR4, PT ;  /* 0x00000004ff007c0c */ /* 0x000fc8000bf05070 */
[----:B------:R-:W-:-:S13]  /*0910*/  ISETP.NE.AND.EX P0, PT, RZ, UR5, PT, P0 ;  /* 0x00000005ff007c0c */ /* 0x000fda000bf05300 */
[----:B------:R-:W-:Y:S05]  /*0920*/  @!P0 BRA `(.L_x_5) ;  /* 0x00000000001c8947 */ /* 0x000fea0003800000 */
[----:B------:R-:W0:Y:S02]  /*0930*/  LDC.64 R2, c[0x0][0x598] ;  /* 0x00016600ff027b82 */ /* 0x000e240000000a00 */
[----:B0-----:R-:W2:Y:S02]  /*0940*/  LDG.E.64 R2, desc[UR48][R2.64] ;  /* 0x0000003002027981 */ /* 0x001ea4000c1e1b00 */
[----:B--2---:R-:W-:-:S04]  /*0950*/  ISETP.NE.U32.AND P0, PT, R2, RZ, PT ;  /* 0x000000ff0200720c */ /* 0x004fc80003f05070 */
[----:B------:R-:W-:-:S13]  /*0960*/  ISETP.NE.AND.EX P0, PT, R3, RZ, PT, P0 ;  /* 0x000000ff0300720c */ /* 0x000fda0003f05300 */
[----:B------:R-:W-:Y:S05]  /*0970*/  @!P0 BRA `(.L_x_5) ;  /* 0x0000000000088947 */ /* 0x000fea0003800000 */
[----:B------:R0:W5:Y:S01]  /*0980*/  LD.E R57, desc[UR48][R2.64] ;  /* 0x0000003002397980 */ /* 0x000162000c101900 */
[----:B------:R-:W-:Y:S05]  /*0990*/  BRA `(.L_x_6) ;  /* 0x0000000000247947 */ /* 0x000fea0003800000 */
.L_x_5:
[----:B------:R-:W-:Y:S02]  /*09a0*/  ULDC.64 UR4, c[0x0][0x588] ;  /* 0x0001620000047ab9 */ /* 0x000fe40000000a00 */
[----:B------:R-:W-:-:S04]  /*09b0*/  ISETP.NE.U32.AND P0, PT, RZ, UR4, PT ;  /* 0x00000004ff007c0c */ /* 0x000fc8000bf05070 */
[----:B------:R-:W-:-:S13]  /*09c0*/  ISETP.NE.AND.EX P0, PT, RZ, UR5, PT, P0 ;  /* 0x00000005ff007c0c */ /* 0x000fda000bf05300 */
[----:B------:R-:W-:Y:S05]  /*09d0*/  @!P0 BRA `(.L_x_7) ;  /* 0x00000000000c8947 */ /* 0x000fea0003800000 */
[----:B------:R-:W0:Y:S02]  /*09e0*/  LDC.64 R2, c[0x0][0x588] ;  /* 0x00016200ff027b82 */ /* 0x000e240000000a00 */
[----:B0-----:R1:W5:Y:S01]  /*09f0*/  LDG.E R57, desc[UR48][R2.64] ;  /* 0x0000003002397981 */ /* 0x001362000c1e1900 */
[----:B------:R-:W-:Y:S05]  /*0a00*/  BRA `(.L_x_6) ;  /* 0x0000000000087947 */ /* 0x000fea0003800000 */
.L_x_7:
[----:B------:R-:W-:Y:S02]  /*0a10*/  ULDC UR4, c[0x0][0x580] ;  /* 0x0001600000047ab9 */ /* 0x000fe40000000800 */
[----:B------:R-:W-:-:S07]  /*0a20*/  IMAD.U32 R57, RZ, RZ, UR4 ;  /* 0x00000004ff397e24 */ /* 0x000fce000f8e00ff */
.L_x_6:
[----:B------:R-:W-:Y:S02]  /*0a30*/  ULDC.64 UR4, c[0x0][0x5a0] ;  /* 0x0001680000047ab9 */ /* 0x000fe40000000a00 */
[----:B------:R-:W-:-:S04]  /*0a40*/  ISETP.NE.U32.AND P0, PT, RZ, UR4, PT ;  /* 0x00000004ff007c0c */ /* 0x000fc8000bf05070 */
[----:B------:R-:W-:-:S13]  /*0a50*/  ISETP.NE.AND.EX P0, PT, RZ, UR5, PT, P0 ;  /* 0x00000005ff007c0c */ /* 0x000fda000bf05300 */
[----:B------:R-:W-:Y:S05]  /*0a60*/  @!P0 BRA `(.L_x_8) ;  /* 0x00000000001c8947 */ /* 0x000fea0003800000 */
[----:B01----:R-:W0:Y:S02]  /*0a70*/  LDC.64 R2, c[0x0][0x5a0] ;  /* 0x00016800ff027b82 */ /* 0x003e240000000a00 */
[----:B0-----:R-:W2:Y:S02]  /*0a80*/  LDG.E.64 R2, desc[UR48][R2.64] ;  /* 0x0000003002027981 */ /* 0x001ea4000c1e1b00 */
[----:B--2---:R-:W-:-:S04]  /*0a90*/  ISETP.NE.U32.AND P0, PT, R2, RZ, PT ;  /* 0x000000ff0200720c */ /* 0x004fc80003f05070 */
[----:B------:R-:W-:-:S13]  /*0aa0*/  ISETP.NE.AND.EX P0, PT, R3, RZ, PT, P0 ;  /* 0x000000ff0300720c */ /* 0x000fda0003f05300 */
[----:B------:R-:W-:Y:S05]  /*0ab0*/  @!P0 BRA `(.L_x_8) ;  /* 0x0000000000088947 */ /* 0x000fea0003800000 */
[----:B------:R0:W5:Y:S01]  /*0ac0*/  LD.E R58, desc[UR48][R2.64] ;  /* 0x00000030023a7980 */ /* 0x000162000c101900 */
[----:B------:R-:W-:Y:S05]  /*0ad0*/  BRA `(.L_x_9) ;  /* 0x0000000000247947 */ /* 0x000fea0003800000 */
.L_x_8:
[----:B------:R-:W-:Y:S02]  /*0ae0*/  ULDC.64 UR4, c[0x0][0x590] ;  /* 0x0001640000047ab9 */ /* 0x000fe40000000a00 */
[----:B------:R-:W-:-:S04]  /*0af0*/  ISETP.NE.U32.AND P0, PT, RZ, UR4, PT ;  /* 0x00000004ff007c0c */ /* 0x000fc8000bf05070 */
[----:B------:R-:W-:-:S13]  /*0b00*/  ISETP.NE.AND.EX P0, PT, RZ, UR5, PT, P0 ;  /* 0x00000005ff007c0c */ /* 0x000fda000bf05300 */
[----:B------:R-:W-:Y:S05]  /*0b10*/  @!P0 BRA `(.L_x_10) ;  /* 0x00000000000c8947 */ /* 0x000fea0003800000 */
[----:B------:R-:W2:Y:S02]  /*0b20*/  LDC.64 R58, c[0x0][0x590] ;  /* 0x00016400ff3a7b82 */ /* 0x000ea40000000a00 */
[----:B--2---:R2:W5:Y:S01]  /*0b30*/  LDG.E R58, desc[UR48][R58.64] ;  /* 0x000000303a3a7981 */ /* 0x004562000c1e1900 */
[----:B------:R-:W-:Y:S05]  /*0b40*/  BRA `(.L_x_9) ;  /* 0x0000000000087947 */ /* 0x000fea0003800000 */
.L_x_10:
[----:B------:R-:W-:Y:S02]  /*0b50*/  ULDC UR4, c[0x0][0x584] ;  /* 0x0001610000047ab9 */ /* 0x000fe40000000800 */
[----:B------:R-:W-:-:S07]  /*0b60*/  IMAD.U32 R58, RZ, RZ, UR4 ;  /* 0x00000004ff3a7e24 */ /* 0x000fce000f8e00ff */
.L_x_9:
[----:B01----:R-:W0:Y:S01]  /*0b70*/  LDC R2, c[0x0][0x65c] ;  /* 0x00019700ff027b82 */ /* 0x003e220000000800 */
[----:B------:R-:W-:Y:S01]  /*0b80*/  ULDC UR6, c[0x0][0x28c] ;  /* 0x0000a30000067ab9 */ /* 0x000fe20000000800 */
[----:B------:R-:W-:Y:S01]  /*0b90*/  ISETP.NE.AND P0, PT, R8, 0x2, PT ;  /* 0x000000020800780c */ /* 0x000fe20003f05270 */
[----:B------:R-:W-:Y:S01]  /*0ba0*/  UIADD3 UR6, UR6, 0x7f, URZ ;  /* 0x0000007f06067890 */ /* 0x000fe2000fffe03f */
[----:B------:R-:W-:Y:S01]  /*0bb0*/  IMAD.U32 R8, RZ, RZ, UR12 ;  /* 0x0000000cff087e24 */ /* 0x000fe2000f8e00ff */
[----:B------:R-:W-:Y:S01]  /*0bc0*/  UMOV UR36, URZ ;  /* 0x0000003f00247c82 */ /* 0x000fe20008000000 */
[----:B------:R-:W-:Y:S01]  /*0bd0*/  UMOV UR38, URZ ;  /* 0x0000003f00267c82 */ /* 0x000fe20008000000 */
[----:B------:R-:W-:Y:S01]  /*0be0*/  USHF.R.S32.HI UR7, URZ, 0x1f, UR6 ;  /* 0x0000001f3f077899 */ /* 0x000fe20008011406 */
[----:B------:R-:W-:-:S03]  /*0bf0*/  ULDC.64 UR8, c[0x0][0x650] ;  /* 0x0001940000087ab9 */ /* 0x000fc60000000a00 */
[----:B------:R-:W-:-:S04]  /*0c00*/  ULEA.HI UR7, UR7, UR6, URZ, 0x7 ;  /* 0x0000000607077291 */ /* 0x000fc8000f8f383f */
[----:B------:R-:W-:Y:S01]  /*0c10*/  USHF.R.S32.HI UR37, URZ, 0x7, UR7 ;  /* 0x000000073f257899 */ /* 0x000fe20008011407 */
[----:B0-----:R-:W-:-:S13]  /*0c20*/  ISETP.NE.AND P1, PT, R2, 0x1, PT ;  /* 0x000000010200780c */ /* 0x001fda0003f25270 */
[----:B------:R-:W0:Y:S01]  /*0c30*/  @P1 LDC R17, c[0x0][0x10] ;  /* 0x00000400ff111b82 */ /* 0x000e220000000800 */
[----:B------:R-:W-:Y:S02]  /*0c40*/  @P1 IMAD.MOV.U32 R7, RZ, RZ, RZ ;  /* 0x000000ffff071224 */ /* 0x000fe400078e00ff */
[----:B------:R-:W-:-:S05]  /*0c50*/  @P1 IMAD.MOV.U32 R9, RZ, RZ, RZ ;  /* 0x000000ffff091224 */ /* 0x000fca00078e00ff */
[----:B------:R-:W1:Y:S01]  /*0c60*/  @!P1 LDC R3, c[0x0][0xc] ;  /* 0x00000300ff039b82 */ /* 0x000e620000000800 */
[----:B------:R-:W-:Y:S01]  /*0c70*/  ULDC UR4, c[0x0][0xc] ;  /* 0x0000030000047ab9 */ /* 0x000fe20000000800 */
[----:B------:R-:W-:Y:S02]  /*0c80*/  ULDC UR5, c[0x0][0x10] ;  /* 0x0000040000057ab9 */ /* 0x000fe40000000800 */
[----:B------:R-:W-:-:S04]  /*0c90*/  UIMAD.WIDE.U32 UR4, UR4, UR5, URZ ;  /* 0x00000005040472a5 */ /* 0x000fc8000f8e003f */
[----:B------:R-:W3:Y:S01]  /*0ca0*/  LDC R0, c[0x0][0x14] ;  /* 0x00000500ff007b82 */ /* 0x000ee20000000800 */
[----:B0-----:R-:W-:-:S04]  /*0cb0*/  @P1 IMAD.WIDE.U32 R16, R17, UR12, R6 ;  /* 0x0000000c11101c25 */ /* 0x001fc8000f8e0006 */
[----:B------:R-:W-:Y:S02]  /*0cc0*/  @P1 IMAD.IADD R17, R17, 0x1, R9 ;  /* 0x0000000111111824 */ /* 0x000fe400078e0209 */
[----:B------:R-:W-:Y:S02]  /*0cd0*/  IMAD.MOV.U32 R9, RZ, RZ, RZ ;  /* 0x000000ffff097224 */ /* 0x000fe400078e00ff */
[----:B-1----:R-:W-:-:S04]  /*0ce0*/  @!P1 IMAD.WIDE.U32 R8, R6, R3, R8 ;  /* 0x0000000306089225 */ /* 0x002fc800078e0008 */
[----:B------:R-:W-:Y:S02]  /*0cf0*/  @!P1 IMAD.MOV.U32 R16, RZ, RZ, R8 ;  /* 0x000000ffff109224 */ /* 0x000fe400078e0008 */
[----:B---3--:R-:W-:-:S04]  /*0d00*/  IMAD.WIDE.U32 R10, R0, UR4, RZ ;  /* 0x00000004000a7c25 */ /* 0x008fc8000f8e00ff */
[----:B------:R-:W-:Y:S01]  /*0d10*/  IMAD R3, R0, UR5, RZ ;  /* 0x0000000500037c24 */ /* 0x000fe2000f8e02ff */
[----:B------:R0:W-:Y:S01]  /*0d20*/  STL.64 [R1], R10 ;  /* 0x0000000a01007387 */ /* 0x0001e20000100a00 */
[----:B------:R-:W-:Y:S02]  /*0d30*/  @!P1 IMAD.MOV.U32 R17, RZ, RZ, R9 ;  /* 0x000000ffff119224 */ /* 0x000fe400078e0009 */
[----:B------:R-:W-:Y:S01]  /*0d40*/  IMAD.IADD R0, R11, 0x1, R3 ;  /* 0x000000010b007824 */ /* 0x000fe200078e0203 */
[----:B------:R-:W-:Y:S06]  /*0d50*/  @P0 BRA `(.L_x_11) ;  /* 0x0000000000200947 */ /* 0x000fec0003800000 */
[----:B------:R-:W-:Y:S01]  /*0d60*/  UISETP.GE.U32.AND UP0, UPT, UR37, 0x3, UPT ;  /* 0x000000032500788c */ /* 0x000fe2000bf06070 */
[----:B------:R-:W-:Y:S01]  /*0d70*/  IADD3 R16, P0, R16, R10, RZ ;  /* 0x0000000a10107210 */ /* 0x000fe20007f1e0ff */
[----:B------:R-:W-:Y:S01]  /*0d80*/  UIMAD.WIDE.U32 UR4, UR37, -0x55555555, URZ ;  /* 0xaaaaaaab250478a5 */ /* 0x000fe2000f8e003f */
[----:B------:R-:W-:-:S03]  /*0d90*/  UMOV UR38, URZ ;  /* 0x0000003f00267c82 */ /* 0x000fc60008000000 */
[----:B------:R-:W-:Y:S01]  /*0da0*/  USHF.R.U32.HI UR4, URZ, 0x1, UR5 ;  /* 0x000000013f047899 */ /* 0x000fe20008011605 */
[----:B------:R-:W-:-:S03]  /*0db0*/  IMAD.X R17, R0, 0x1, R17, P0 ;  /* 0x0000000100117824 */ /* 0x000fc600000e0611 */
[----:B------:R-:W-:Y:S02]  /*0dc0*/  UIMAD UR36, UR4, -0x3, UR37 ;  /* 0xfffffffd042478a4 */ /* 0x000fe4000f8e0225 */
[----:B------:R-:W-:-:S12]  /*0dd0*/  @UP0 ULOP3.LUT UR38, UR4, 0x1, URZ, 0xc0, !UPT ;  /* 0x0000000104260892 */ /* 0x000fd8000f8ec03f */
.L_x_11:
[----:B------:R-:W-:Y:S01]  /*0de0*/  ISETP.GE.U32.AND P0, PT, R16, UR8, PT ;  /* 0x0000000810007c0c */ /* 0x000fe2000bf06070 */
[----:B------:R-:W-:Y:S01]  /*0df0*/  IMAD.MOV.U32 R22, RZ, RZ, -0x1 ;  /* 0xffffffffff167424 */ /* 0x000fe200078e00ff */
[----:B------:R-:W-:Y:S01]  /*0e00*/  PRMT R3, RZ, 0x7610, R3 ;  /* 0x00007610ff037816 */ /* 0x000fe20000000003 */
[----:B------:R-:W-:Y:S01]  /*0e10*/  IMAD.MOV.U32 R18, RZ, RZ, -0x1 ;  /* 0xffffffffff127424 */ /* 0x000fe200078e00ff */
[----:B------:R-:W-:Y:S01]  /*0e20*/  ISETP.GE.U32.AND.EX P0, PT, R17, UR9, PT, P0 ;  /* 0x0000000911007c0c */ /* 0x000fe2000bf06100 */
[----:B------:R-:W-:-:S12]  /*0e30*/  IMAD.MOV.U32 R19, RZ, RZ, -0x1 ;  /* 0xffffffffff137424 */ /* 0x000fd800078e00ff */
[----:B------:R-:W-:Y:S05]  /*0e40*/  @P0 BRA `(.L_x_12) ;  /* 0x0000000400280947 */ /* 0x000fea0003800000 */
[----:B------:R-:W1:Y:S01]  /*0e50*/  LDC.64 R18, c[0x0][0x628] ;  /* 0x00018a00ff127b82 */ /* 0x000e620000000a00 */
[----:B------:R-:W-:Y:S02]  /*0e60*/  IMAD.MOV.U32 R8, RZ, RZ, R16 ;  /* 0x000000ffff087224 */ /* 0x000fe400078e0010 */
[----:B------:R-:W-:-:S05]  /*0e70*/  IMAD.MOV.U32 R9, RZ, RZ, R17 ;  /* 0x000000ffff097224 */ /* 0x000fca00078e0011 */
[----:B------:R-:W3:Y:S08]  /*0e80*/  LDC R22, c[0x0][0x630] ;  /* 0x00018c00ff167b82 */ /* 0x000ef00000000800 */
[----:B------:R-:W4:Y:S01]  /*0e90*/  LDC.64 R26, c[0x0][0x620] ;  /* 0x00018800ff1a7b82 */ /* 0x000f220000000a00 */
[----:B-1----:R-:W-:-:S04]  /*0ea0*/  ISETP.NE.U32.AND P0, PT, R18, RZ, PT ;  /* 0x000000ff1200720c */ /* 0x002fc80003f05070 */
[----:B------:R-:W-:-:S13]  /*0eb0*/  ISETP.NE.AND.EX P0, PT, R19, RZ, PT, P0 ;  /* 0x000000ff1300720c */ /* 0x000fda0003f05300 */
[----:B---34-:R-:W-:Y:S05]  /*0ec0*/  @!P0 BRA `(.L_x_13) ;  /* 0x0000000000288947 */ /* 0x018fea0003800000 */
[----:B------:R-:W1:Y:S02]  /*0ed0*/  LDC R3, c[0x0][0x634] ;  /* 0x00018d00ff037b82 */ /* 0x000e640000000800 */
[----:B-1----:R-:W-:-:S05]  /*0ee0*/  IADD3 R3, P0, R16, R3, RZ ;  /* 0x0000000310037210 */ /* 0x002fca0007f1e0ff */
[----:B------:R-:W-:-:S04]  /*0ef0*/  IMAD.X R15, RZ, RZ, R17, P0 ;  /* 0x000000ffff0f7224 */ /* 0x000fc800000e0611 */
[----:B------:R-:W-:-:S04]  /*0f00*/  IMAD.WIDE.U32 R8, R15, R18, RZ ;  /* 0x000000120f087225 */ /* 0x000fc800078e00ff */
[----:B0-----:R-:W-:-:S04]  /*0f10*/  IMAD.WIDE.U32 R10, P0, R3, R19, R8 ;  /* 0x00000013030a7225 */ /* 0x001fc80007800008 */
[----:B------:R-:W-:-:S04]  /*0f20*/  IMAD.WIDE.U32 R8, R3, R18, RZ ;  /* 0x0000001203087225 */ /* 0x000fc800078e00ff */
[----:B------:R-:W-:Y:S01]  /*0f30*/  IMAD.X R13, RZ, RZ, RZ, P0 ;  /* 0x000000ffff0d7224 */ /* 0x000fe200000e06ff */
[----:B------:R-:W-:Y:S01]  /*0f40*/  IADD3 RZ, P0, R9, R10, RZ ;  /* 0x0000000a09ff7210 */ /* 0x000fe20007f1e0ff */
[----:B------:R-:W-:-:S04]  /*0f50*/  IMAD.MOV.U32 R12, RZ, RZ, R11 ;  /* 0x000000ffff0c7224 */ /* 0x000fc800078e000b */
[----:B------:R-:W-:-:S08]  /*0f60*/  IMAD.WIDE.U32.X R8, R15, R19, R12, P0 ;  /* 0x000000130f087225 */ /* 0x000fd000000e040c */
.L_x_13:
[----:B------:R-:W1:Y:S01]  /*0f70*/  LDC.64 R30, c[0x0][0x640] ;  /* 0x00019000ff1e7b82 */ /* 0x000e620000000a00 */
[-CC-:B------:R-:W-:Y:S02]  /*0f80*/  SHF.R.U64 R32, R8, R22.reuse, R9.reuse ;  /* 0x0000001608207219 */ /* 0x180fe40000001209 */
[----:B------:R-:W-:Y:S02]  /*0f90*/  SHF.R.U32.HI R3, RZ, R22, R9 ;  /* 0x00000016ff037219 */ /* 0x000fe40000011609 */
[----:B0-----:R-:W-:-:S03]  /*0fa0*/  IADD3 R11, P0, RZ, -R32, RZ ;  /* 0x80000020ff0b7210 */ /* 0x001fc60007f1e0ff */
[----:B------:R-:W0:Y:S02]  /*0fb0*/  LDC R12, c[0x0][0x618] ;  /* 0x00018600ff0c7b82 */ /* 0x000e240000000800 */
[----:B------:R-:W-:Y:S02]  /*0fc0*/  IMAD.X R3, RZ, RZ, ~R3, P0 ;  /* 0x000000ffff037224 */ /* 0x000fe400000e0e03 */
[----:B------:R-:W-:-:S04]  /*0fd0*/  IMAD.WIDE.U32 R8, R11, R26, R16 ;  /* 0x0000001a0b087225 */ /* 0x000fc800078e0010 */
[----:B------:R-:W3:Y:S01]  /*0fe0*/  LDC R22, c[0x0][0x608] ;  /* 0x00018200ff167b82 */ /* 0x000ee20000000800 */
[----:B------:R-:W-:-:S04]  /*0ff0*/  IMAD R10, R3, R26, RZ ;  /* 0x0000001a030a7224 */ /* 0x000fc800078e02ff */
[----:B------:R-:W-:Y:S02]  /*1000*/  IMAD R3, R11, R27, R10 ;  /* 0x0000001b0b037224 */ /* 0x000fe400078e020a */
[----:B------:R-:W-:Y:S01]  /*1010*/  IMAD.MOV.U32 R10, RZ, RZ, -0x1 ;  /* 0xffffffffff0a7424 */ /* 0x000fe200078e00ff */
[----:B------:R-:W4:Y:S01]  /*1020*/  LDC R29, c[0x0][0x658] ;  /* 0x00019600ff1d7b82 */ /* 0x000f220000000800 */
[----:B------:R-:W-:Y:S01]  /*1030*/  IMAD.IADD R3, R9, 0x1, R3 ;  /* 0x0000000109037824 */ /* 0x000fe200078e0203 */
[----:B-1----:R-:W-:-:S04]  /*1040*/  ISETP.NE.U32.AND P0, PT, R30, RZ, PT ;  /* 0x000000ff1e00720c */ /* 0x002fc80003f05070 */
[----:B------:R-:W-:Y:S02]  /*1050*/  ISETP.NE.AND.EX P0, PT, R31, RZ, PT, P0 ;  /* 0x000000ff1f00720c */ /* 0x000fe40003f05300 */
[----:B------:R-:W1:Y:S01]  /*1060*/  LDC R26, c[0x0][0x600] ;  /* 0x00018000ff1a7b82 */ /* 0x000e620000000800 */
[-CC-:B0-----:R-:W-:Y:S02]  /*1070*/  SHF.R.U64 R18, R8, R12.reuse, R3.reuse ;  /* 0x0000000c08127219 */ /* 0x181fe40000001203 */
[----:B------:R-:W-:-:S05]  /*1080*/  SHF.R.U32.HI R3, RZ, R12, R3 ;  /* 0x0000000cff037219 */ /* 0x000fca0000011603 */
[----:B------:R-:W0:Y:S01]  /*1090*/  LDC R27, c[0x0][0x648] ;  /* 0x00019200ff1b7b82 */ /* 0x000e220000000800 */
[-CC-:B---3--:R-:W-:Y:S02]  /*10a0*/  SHF.R.U64 R34, R18, R22.reuse, R3.reuse ;  /* 0x0000001612227219 */ /* 0x188fe40000001203 */
[----:B------:R-:W-:Y:S01]  /*10b0*/  SHF.R.U32.HI R8, RZ, R22, R3 ;  /* 0x00000016ff087219 */ /* 0x000fe20000011603 */
[----:B------:R-:W-:-:S04]  /*10c0*/  IMAD.MOV.U32 R22, RZ, RZ, 0x1 ;  /* 0x00000001ff167424 */ /* 0x000fc800078e00ff */
[----:B------:R-:W3:Y:S01]  /*10d0*/  LDC R33, c[0x0][0x638] ;  /* 0x00018e00ff217b82 */ /* 0x000ee20000000800 */
[-CC-:B----4-:R-:W-:Y:S02]  /*10e0*/  SHF.R.U64 R36, R34, R29.reuse, R8.reuse ;  /* 0x0000001d22247219 */ /* 0x190fe40000001208 */
[-C--:B------:R-:W-:Y:S02]  /*10f0*/  SHF.L.U32 R3, R10, R29.reuse, RZ ;  /* 0x0000001d0a037219 */ /* 0x080fe400000006ff */
[----:B------:R-:W-:Y:S01]  /*1100*/  SHF.R.U32.HI R9, RZ, R29, R8 ;  /* 0x0000001dff097219 */ /* 0x000fe20000011608 */
[----:B------:R-:W-:Y:S01]  /*1110*/  IMAD.MOV.U32 R8, RZ, RZ, R36 ;  /* 0x000000ffff087224 */ /* 0x000fe200078e0024 */
[----:B------:R-:W-:Y:S01]  /*1120*/  LOP3.LUT R15, RZ, R3, RZ, 0x33, !PT ;  /* 0x00000003ff0f7212 */ /* 0x000fe200078e33ff */
[----:B------:R-:W4:Y:S01]  /*1130*/  LDC R28, c[0x0][0x610] ;  /* 0x00018400ff1c7b82 */ /* 0x000f220000000800 */
[----:B------:R-:W-:Y:S05]  /*1140*/  @!P0 BRA `(.L_x_14) ;  /* 0x0000000000288947 */ /* 0x000fea0003800000 */
[----:B------:R-:W2:Y:S02]  /*1150*/  LDC R3, c[0x0][0x64c] ;  /* 0x00019300ff037b82 */ /* 0x000ea40000000800 */
[----:B--2---:R-:W-:-:S05]  /*1160*/  IADD3 R3, P0, R36, R3, RZ ;  /* 0x0000000324037210 */ /* 0x004fca0007f1e0ff */
[----:B------:R-:W-:-:S04]  /*1170*/  IMAD.X R19, RZ, RZ, R9, P0 ;  /* 0x000000ffff137224 */ /* 0x000fc800000e0609 */
[----:B------:R-:W-:-:S04]  /*1180*/  IMAD.WIDE.U32 R8, R19, R30, RZ ;  /* 0x0000001e13087225 */ /* 0x000fc800078e00ff */
[----:B------:R-:W-:-:S04]  /*1190*/  IMAD.WIDE.U32 R10, P0, R3, R31, R8 ;  /* 0x0000001f030a7225 */ /* 0x000fc80007800008 */
[----:B------:R-:W-:-:S04]  /*11a0*/  IMAD.WIDE.U32 R8, R3, R30, RZ ;  /* 0x0000001e03087225 */ /* 0x000fc800078e00ff */
[----:B------:R-:W-:Y:S01]  /*11b0*/  IMAD.X R13, RZ, RZ, RZ, P0 ;  /* 0x000000ffff0d7224 */ /* 0x000fe200000e06ff */
[----:B------:R-:W-:Y:S01]  /*11c0*/  IADD3 RZ, P0, R9, R10, RZ ;  /* 0x0000000a09ff7210 */ /* 0x000fe20007f1e0ff */
[----:B------:R-:W-:-:S04]  /*11d0*/  IMAD.MOV.U32 R12, RZ, RZ, R11 ;  /* 0x000000ffff0c7224 */ /* 0x000fc800078e000b */
[----:B------:R-:W-:-:S08]  /*11e0*/  IMAD.WIDE.U32.X R8, R19, R31, R12, P0 ;  /* 0x0000001f13087225 */ /* 0x000fd000000e040c */
.L_x_14:
[----:B0-----:R-:W-:Y:S01]  /*11f0*/  SHF.R.U64 R7, R8, R27, R9 ;  /* 0x0000001b08077219 */ /* 0x001fe20000001209 */
[----:B-1----:R-:W-:Y:S01]  /*1200*/  VIADD R9, R26, 0xffffffff ;  /* 0xffffffff1a097836 */ /* 0x002fe20000000000 */
[----:B------:R-:W-:Y:S01]  /*1210*/  SHF.L.U32 R3, R22, R29, RZ ;  /* 0x0000001d16037219 */ /* 0x000fe200000006ff */
[----:B------:R-:W-:Y:S01]  /*1220*/  @P1 IMAD R21, R25, R24, R6 ;  /* 0x0000001819151224 */ /* 0x000fe200078e0206 */
[----:B------:R-:W-:Y:S01]  /*1230*/  LOP3.LUT R8, R34, R15, RZ, 0xc0, !PT ;  /* 0x0000000f22087212 */ /* 0x000fe200078ec0ff */
[----:B------:R-:W-:Y:S02]  /*1240*/  IMAD.MOV R10, RZ, RZ, -R7 ;  /* 0x000000ffff0a7224 */ /* 0x000fe400078e0a07 */
[----:B------:R-:W-:Y:S02]  /*1250*/  IMAD.MOV.U32 R6, RZ, RZ, 0x1 ;  /* 0x00000001ff067424 */ /* 0x000fe400078e00ff */
[----:B------:R-:W-:Y:S01]  /*1260*/  IMAD R8, R3, R7, R8 ;  /* 0x0000000703087224 */ /* 0x000fe200078e0208 */
[----:B------:R-:W-:Y:S01]  /*1270*/  LOP3.LUT R7, R18, R9, RZ, 0xc0, !PT ;  /* 0x0000000912077212 */ /* 0x000fe200078ec0ff */
[----:B---3--:R-:W-:-:S02]  /*1280*/  IMAD R3, R10, R33, R36 ;  /* 0x000000210a037224 */ /* 0x008fc400078e0224 */
[----:B----4-:R-:W-:Y:S02]  /*1290*/  IMAD R22, R8, R28, R21 ;  /* 0x0000001c08167224 */ /* 0x010fe400078e0215 */
[----:B------:R-:W-:Y:S01]  /*12a0*/  IMAD R7, R3, R26, R7 ;  /* 0x0000001a03077224 */ /* 0x000fe200078e0207 */
[----:B------:R-:W-:Y:S01]  /*12b0*/  PRMT R3, R6, 0x7610, R3 ;  /* 0x0000761006037816 */ /* 0x000fe20000000003 */
[----:B------:R-:W-:-:S03]  /*12c0*/  IMAD.MOV.U32 R19, RZ, RZ, R32 ;  /* 0x000000ffff137224 */ /* 0x000fc600078e0020 */
[----:B------:R-:W-:Y:S02]  /*12d0*/  SEL R18, R7, R22, !P1 ;  /* 0x0000001607127207 */ /* 0x000fe40004800000 */
[----:B------:R-:W-:-:S07]  /*12e0*/  SEL R22, R22, R7, !P1 ;  /* 0x0000000716167207 */ /* 0x000fce0004800000 */
.L_x_12:
[----:B------:R-:W-:Y:S05]  /*12f0*/  @!P3 BRA `(.L_x_15) ;  /* 0x00000000000cb947 */ /* 0x000fea0003800000 */
[----:B------:R-:W-:Y:S01]  /*1300*/  UCGABAR_WAIT ;  /* 0x0000000000007dc7 */ /* 0x000fe20008000000 */
[----:B------:R-:W-:Y:S01]  /*1310*/  CCTL.IVALL ;  /* 0x00000000ff00798f */ /* 0x000fe20002000000 */
[----:B------:R-:W-:Y:S05]  /*1320*/  BRA `(.L_x_16) ;  /* 0x0000000000047947 */ /* 0x000fea0003800000 */
.L_x_15:
[----:B------:R-:W-:Y:S06]  /*1330*/  BAR.SYNC.DEFER_BLOCKING 0x0 ;  /* 0x0000000000007b1d */ /* 0x000fec0000010000 */
.L_x_16:
[----:B------:R-:W-:Y:S05]  /*1340*/  @!P2 BRA `(.L_x_17) ;  /* 0x0000003c0018a947 */ /* 0x000fea0003800000 */
[----:B------:R-:W-:-:S13]  /*1350*/  ISETP.GT.U32.AND P0, PT, R35, 0x1, PT ;  /* 0x000000012300780c */ /* 0x000fda0003f04070 */
[----:B------:R-:W-:Y:S05]  /*1360*/  @P0 EXIT ;  /* 0x000000000000094d */ /* 0x000fea0003800000 */
.L_x_18:
[----:B------:R-:W-:-:S08]  /*1370*/  NOP ;  /* 0x0000000000007918 */ /* 0x000fd00000000000 */
[----:B------:R-:W1:Y:S02]  /*1380*/  USETMAXREG.TRY_ALLOC.CTAPOOL UP0, 0xe8 ;  /* 0x000000e8000079c8 */ /* 0x000e640008000600 */
[----:B-1----:R-:W-:-:S13]  /*1390*/  PLOP3.LUT P0, PT, PT, PT, UP0, 0x80, 0x0 ;  /* 0x000000000000781c */ /* 0x002fda0003f0f008 */
[----:B------:R-:W-:Y:S05]  /*13a0*/  @!P0 BRA `(.L_x_18) ;  /* 0xfffffffc00f08947 */ /* 0x000fea000383ffff */
[----:B------:R-:W-:-:S13]  /*13b0*/  LOP3.LUT P0, RZ, R3, 0xff, RZ, 0xc0, !PT ;  /* 0x000000ff03ff7812 */ /* 0x000fda000780c0ff */
[----:B------:R-:W-:Y:S05]  /*13c0*/  @!P0 EXIT ;  /* 0x000000000000894d */ /* 0x000fea0003800000 */
[----:B------:R-:W3:Y:S01]  /*13d0*/  LDL.64 R12, [R1] ;  /* 0x00000000010c7983 */ /* 0x000ee20000100a00 */
[----:B------:R-:W1:Y:S01]  /*13e0*/  S2UR UR4, SR_CgaCtaId ;  /* 0x00000000000479c3 */ /* 0x000e620000008800 */
[CC--:B------:R-:W-:Y:S01]  /*13f0*/  LEA.HI R3, R20.reuse, R5.reuse, RZ, 0x2 ;  /* 0x0000000514037211 */ /* 0x0c0fe200078f10ff */
[----:B------:R-:W-:Y:S01]  /*1400*/  UMOV UR40, 0x400 ;  /* 0x0000040000287882 */ /* 0x000fe20000000000 */
[----:B------:R-:W-:Y:S01]  /*1410*/  UISETP.LT.AND UP0, UPT, UR37, 0x1, UPT ;  /* 0x000000012500788c */ /* 0x000fe2000bf01270 */
[----:B------:R-:W-:Y:S01]  /*1420*/  LEA.HI R20, R20, R5, RZ, 0x5 ;  /* 0x0000000514147211 */ /* 0x000fe200078f28ff */
[----:B------:R-:W-:Y:S01]  /*1430*/  UIADD3 UR5, UR43, -0x1, URZ ;  /* 0xffffffff2b057890 */ /* 0x000fe2000fffe03f */
[----:B------:R-:W-:Y:S01]  /*1440*/  LOP3.LUT R4, R3, 0xfffffffc, RZ, 0xc0, !PT ;  /* 0xfffffffc03047812 */ /* 0x000fe200078ec0ff */
[----:B------:R-:W-:Y:S01]  /*1450*/  USEL UR42, UR37, 0x1, UP0 ;  /* 0x00000001252a7887 */ /* 0x000fe20008000000 */
[----:B------:R-:W4:Y:S01]  /*1460*/  LDC R65, c[0x0][0x658] ;  /* 0x00019600ff417b82 */ /* 0x000f220000000800 */
[--C-:B------:R-:W-:Y:S01]  /*1470*/  SHF.R.S32.HI R60, RZ, 0x2, R3.reuse ;  /* 0x00000002ff3c7819 */ /* 0x100fe20000011403 */
[----:B------:R-:W-:Y:S01]  /*1480*/  UISETP.NE.AND UP0, UPT, UR5, URZ, UPT ;  /* 0x0000003f0500728c */ /* 0x000fe2000bf05270 */
[----:B------:R-:W-:Y:S01]  /*1490*/  SHF.R.S32.HI R3, RZ, 0x1f, R3 ;  /* 0x0000001fff037819 */ /* 0x000fe20000011403 */
[----:B------:R-:W-:Y:S01]  /*14a0*/  IMAD.IADD R4, R5, 0x1, -R4 ;  /* 0x0000000105047824 */ /* 0x000fe200078e0a04 */
[----:B------:R-:W-:Y:S01]  /*14b0*/  ULDC UR8, c[0x0][0x284] ;  /* 0x0000a10000087ab9 */ /* 0x000fe20000000800 */
[----:B------:R-:W-:Y:S01]  /*14c0*/  IMAD.MOV.U32 R8, RZ, RZ, -0x1 ;  /* 0xffffffffff087424 */ /* 0x000fe200078e00ff */
[----:B------:R-:W-:Y:S01]  /*14d0*/  LEA.HI R3, R3, R60, RZ, 0x3 ;  /* 0x0000003c03037211 */ /* 0x000fe200078f18ff */
[----:B------:R-:W2:Y:S01]  /*14e0*/  LDC.64 R6, c[0x0][0x5c8] ;  /* 0x00017200ff067b82 */ /* 0x000ea20000000a00 */
[----:B------:R-:W-:Y:S01]  /*14f0*/  USEL UR7, URZ, 0x1, UP0 ;  /* 0x000000013f077887 */ /* 0x000fe20008000000 */
[----:B0-----:R-:W-:Y:S01]  /*1500*/  IMAD.MOV.U32 R10, RZ, RZ, 0x1 ;  /* 0x00000001ff0a7424 */ /* 0x001fe200078e00ff */
[----:B------:R-:W-:Y:S01]  /*1510*/  LOP3.LUT R3, R3, 0xfffffff8, RZ, 0xc0, !PT ;  /* 0xfffffff803037812 */ /* 0x000fe200078ec0ff */
[----:B------:R-:W-:Y:S01]  /*1520*/  IMAD.SHL.U32 R62, R4, 0x2, RZ ;  /* 0x00000002043e7824 */ /* 0x000fe200078e00ff */
[----:B------:R-:W-:Y:S01]  /*1530*/  LOP3.LUT R76, R23, 0x1, RZ, 0xfc, !PT ;  /* 0x00000001174c7812 */ /* 0x000fe200078efcff */
[----:B------:R-:W-:Y:S01]  /*1540*/  USHF.L.U32 UR39, UR37, 0x1, URZ ;  /* 0x0000000125277899 */ /* 0x000fe2000800063f */
[----:B------:R-:W-:Y:S01]  /*1550*/  IMAD.U32 R77, RZ, RZ, UR7 ;  /* 0x00000007ff4d7e24 */ /* 0x000fe2000f8e00ff */
[----:B------:R-:W0:Y:S01]  /*1560*/  LDC R67, c[0x0][0x288] ;  /* 0x0000a200ff437b82 */ /* 0x000e220000000800 */
[----:B-1----:R-:W-:Y:S01]  /*1570*/  ULEA UR40, UR4, UR40, 0x18 ;  /* 0x0000002804287291 */ /* 0x002fe2000f8ec03f */
[----:B------:R-:W-:Y:S01]  /*1580*/  IMAD.IADD R60, R60, 0x1, -R3 ;  /* 0x000000013c3c7824 */ /* 0x000fe200078e0a03 */
[----:B------:R-:W-:Y:S01]  /*1590*/  USHF.L.U32 UR4, UR5, 0x3, URZ ;  /* 0x0000000305047899 */ /* 0x000fe2000800063f */
[----:B------:R-:W-:Y:S01]  /*15a0*/  SHF.R.S32.HI R3, RZ, 0x5, R20 ;  /* 0x00000005ff037819 */ /* 0x000fe20000011414 */
[----:B------:R-:W-:Y:S01]  /*15b0*/  UIADD3 UR5, UR40, 0x100, URZ ;  /* 0x0000010028057890 */ /* 0x000fe2000fffe03f */
[----:B------:R-:W-:Y:S01]  /*15c0*/  SHF.R.S32.HI R63, RZ, 0x1f, R62 ;  /* 0x0000001fff3f7819 */ /* 0x000fe2000001143e */
[----:B------:R-:W-:Y:S01]  /*15d0*/  UIADD3 UR6, UR40, 0x18100, URZ ;  /* 0x0001810028067890 */ /* 0x000fe2000fffe03f */
[----:B------:R-:W1:Y:S01]  /*15e0*/  LDC R68, c[0x0][0x600] ;  /* 0x00018000ff447b82 */ /* 0x000e620000000800 */
[--C-:B------:R-:W-:Y:S01]  /*15f0*/  SHF.R.S32.HI R61, RZ, 0x1f, R60.reuse ;  /* 0x0000001fff3d7819 */ /* 0x100fe2000001143c */
[----:B------:R-:W-:Y:S01]  /*1600*/  USHF.R.U32.HI UR5, URZ, 0x4, UR5 ;  /* 0x000000043f057899 */ /* 0x000fe20008011605 */
[C-C-:B------:R-:W-:Y:S01]  /*1610*/  IMAD R70, R3.reuse, -0x10, -R60.reuse ;  /* 0xfffffff003467824 */ /* 0x140fe200078e0a3c */
[----:B------:R-:W-:Y:S01]  /*1620*/  USHF.R.U32.HI UR6, URZ, 0x4, UR6 ;  /* 0x000000043f067899 */ /* 0x000fe20008011606 */
[-C--:B----4-:R-:W-:Y:S01]  /*1630*/  SHF.L.U32 R8, R8, R65.reuse, RZ ;  /* 0x0000004108087219 */ /* 0x090fe200000006ff */
[----:B------:R-:W-:Y:S01]  /*1640*/  UIADD3 UR41, UR40, 0x40, URZ ;  /* 0x0000004028297890 */ /* 0x000fe2000fffe03f */
[----:B------:R-:W-:Y:S01]  /*1650*/  IMAD.WIDE R60, R3, 0x10, R60 ;  /* 0x00000010033c7825 */ /* 0x000fe200078e023c */
[----:B------:R-:W-:Y:S01]  /*1660*/  ULOP3.LUT UR4, UR4, 0x8, URZ, 0xc0, !UPT ;  /* 0x0000000804047892 */ /* 0x000fe2000f8ec03f */
[----:B------:R-:W-:Y:S01]  /*1670*/  SHF.L.U32 R65, R10, R65, RZ ;  /* 0x000000410a417219 */ /* 0x000fe200000006ff */
[----:B------:R-:W-:Y:S01]  /*1680*/  ULOP3.LUT UR5, UR5, 0x3fff, URZ, 0xc0, !UPT ;  /* 0x00003fff05057892 */ /* 0x000fe2000f8ec03f */
[C---:B--2---:R-:W-:Y:S01]  /*1690*/  SHF.L.U64.HI R64, R6.reuse, 0x3, R7 ;  /* 0x0000000306407819 */ /* 0x044fe20000010207 */
[----:B------:R-:W-:Y:S01]  /*16a0*/  ULOP3.LUT UR6, UR6, 0x3fff, URZ, 0xc0, !UPT ;  /* 0x00003fff06067892 */ /* 0x000fe2000f8ec03f */
[----:B------:R-:W-:Y:S01]  /*16b0*/  IMAD.SHL.U32 R59, R6, 0x8, RZ ;  /* 0x00000008063b7824 */ /* 0x000fe200078e00ff */
[----:B------:R-:W-:Y:S01]  /*16c0*/  LOP3.LUT R69, RZ, R8, RZ, 0x33, !PT ;  /* 0x00000008ff457212 */ /* 0x000fe200078e33ff */
[----:B------:R-:W-:Y:S01]  /*16d0*/  VIADD R70, R70, UR8 ;  /* 0x0000000846467c36 */ /* 0x000fe20008000000 */
[----:B------:R-:W-:Y:S01]  /*16e0*/  UIADD3 UR42, -UR42, UR37, URZ ;  /* 0x000000252a2a7290 */ /* 0x000fe2000fffe13f */
[----:B0-----:R-:W-:Y:S01]  /*16f0*/  IMAD R67, R4, -0x2, R67 ;  /* 0xfffffffe04437824 */ /* 0x001fe200078e0243 */
[----:B------:R-:W-:-:S02]  /*1700*/  ULEA UR43, UR43, UR41, 0x3 ;  /* 0x000000292b2b7291 */ /* 0x000fc4000f8e183f */
[----:B------:R-:W-:Y:S02]  /*1710*/  ULOP3.LUT UR44, UR4, 0x8, URZ, 0x3c, !UPT ;  /* 0x00000008042c7892 */ /* 0x000fe4000f8e3c3f */
[----:B------:R-:W-:Y:S01]  /*1720*/  ULOP3.LUT UR45, UR4, 0x18, URZ, 0x3c, !UPT ;  /* 0x00000018042d7892 */ /* 0x000fe2000f8e3c3f */
[----:B-1----:R-:W-:Y:S01]  /*1730*/  VIADD R68, R68, 0xffffffff ;  /* 0xffffffff44447836 */ /* 0x002fe20000000000 */
[----:B------:R-:W-:Y:S02]  /*1740*/  ULOP3.LUT UR46, UR5, 0x10000, URZ, 0xfc, !UPT ;  /* 0x00010000052e7892 */ /* 0x000fe4000f8efc3f */
[----:B------:R-:W-:Y:S01]  /*1750*/  ULOP3.LUT UR47, UR6, 0x10000, URZ, 0xfc, !UPT ;  /* 0x00010000062f7892 */ /* 0x000fe2000f8efc3f */
[----:B---3--:R-:W-:-:S11]  /*1760*/  SHF.L.U64.HI R66, R12, 0x1, R0 ;  /* 0x000000010c427819 */ /* 0x008fd60000010200 */
.L_x_102:
[----:B------:R-:W-:-:S04]  /*1770*/  SHF.L.U32 R0, R77, 0x1f, RZ ;  /* 0x0000001f4d007819 */ /* 0x000fc800000006ff */
[----:B------:R-:W0:Y:S02]  /*1780*/  SYNCS.PHASECHK.TRANS64.TRYWAIT P0, [UR43+-0x8], R0 ;  /* 0xfffff800ff0075a7 */ /* 0x000e24000800016b */
[----:B01-34-:R-:W-:Y:S05]  /*1790*/  @!P0 BRA `(.L_x_19) ;  /* 0x00000048006c8947 */ /* 0x01bfea0003800000 */
.L_x_123:
[----:B------:R-:W-:Y:S02]  /*17a0*/  ULDC UR4, c[0x0][0x28c] ;  /* 0x0000a30000047ab9 */ /* 0x000fe40000000800 */
[----:B------:R-:W-:-:S13]  /*17b0*/  ISETP.LT.AND P0, PT, RZ, UR4, PT ;  /* 0x00000004ff007c0c */ /* 0x000fda000bf01270 */
[----:B------:R-:W-:Y:S05]  /*17c0*/  @P0 BRA `(.L_x_20) ;  /* 0x0000000000400947 */ /* 0x000fea0003800000 */
[----:B0-----:R-:W-:Y:S01]  /*17d0*/  MOV R0, 0x0 ;  /* 0x0000000000007802 */ /* 0x001fe20000000f00 */
[----:B------:R-:W-:Y:S01]  /*17e0*/  ULDC.64 UR4, c[0x4][0x68] ;  /* 0x01001a0000047ab9 */ /* 0x000fe20000000a00 */
[----:B------:R-:W-:Y:S01]  /*17f0*/  ULDC.64 UR6, c[0x4][0x8] ;  /* 0x0100020000067ab9 */ /* 0x000fe20000000a00 */
[----:B------:R-:W-:Y:S01]  /*1800*/  IMAD.U32 R4, RZ, RZ, UR4 ;  /* 0x00000004ff047e24 */ /* 0x000fe2000f8e00ff */
[----:B------:R0:W1:Y:S01]  /*1810*/  LDC.64 R14, c[0x4][R0] ;  /* 0x01000000000e7b82 */ /* 0x0000620000000a00 */
[----:B------:R-:W-:Y:S01]  /*1820*/  IMAD.U32 R5, RZ, RZ, UR5 ;  /* 0x00000005ff057e24 */ /* 0x000fe2000f8e00ff */
[----:B------:R-:W-:Y:S01]  /*1830*/  ULDC.64 UR4, c[0x4][0x70] ;  /* 0x01001c0000047ab9 */ /* 0x000fe20000000a00 */
[----:B------:R-:W-:Y:S02]  /*1840*/  IMAD.U32 R10, RZ, RZ, UR6 ;  /* 0x00000006ff0a7e24 */ /* 0x000fe4000f8e00ff */
[----:B------:R-:W-:Y:S02]  /*1850*/  IMAD.U32 R6, RZ, RZ, UR4 ;  /* 0x00000004ff067e24 */ /* 0x000fe4000f8e00ff */
[----:B------:R-:W-:-:S02]  /*1860*/  IMAD.U32 R7, RZ, RZ, UR5 ;  /* 0x00000005ff077e24 */ /* 0x000fc4000f8e00ff */
[----:B------:R-:W-:Y:S02]  /*1870*/  IMAD.U32 R11, RZ, RZ, UR7 ;  /* 0x00000007ff0b7e24 */ /* 0x000fe4000f8e00ff */
[----:B------:R-:W-:Y:S02]  /*1880*/  IMAD.MOV.U32 R8, RZ, RZ, 0x1e1 ;  /* 0x000001e1ff087424 */ /* 0x000fe400078e00ff */
[----:B------:R-:W-:Y:S02]  /*1890*/  IMAD.MOV.U32 R12, RZ, RZ, 0x1 ;  /* 0x00000001ff0c7424 */ /* 0x000fe400078e00ff */
[----:B0-----:R-:W-:-:S07]  /*18a0*/  IMAD.MOV.U32 R13, RZ, RZ, RZ ;  /* 0x000000ffff0d7224 */ /* 0x001fce00078e00ff */
[----:B------:R-:W-:-:S07]  /*18b0*/  LEPC R20, `(.L_x_20) ;  /* 0x000000001014794e */ /* 0x000fce0000000000 */
[----:B-1---5:R-:W-:Y:S05]  /*18c0*/  CALL.ABS.NOINC R14 ;  /* 0x000000000e007343 */ /* 0x022fea0003c00000 */
.L_x_20:
[----:B------:R-:W-:-:S13]  /*18d0*/  ISETP.NE.AND P0, PT, R76, 0x3, PT ;  /* 0x000000034c00780c */ /* 0x000fda0003f05270 */
[----:B------:R-:W-:Y:S05]  /*18e0*/  @!P0 BRA `(.L_x_21) ;  /* 0x0000000000048947 */ /* 0x000fea0003800000 */
[----:B------:R-:W-:Y:S01]  /*18f0*/  BPT.TRAP 0x1 ;  /* 0x000000040000795c */ /* 0x000fe20000300000 */
.L_x_21:
[----:B0-----:R-:W-:Y:S02]  /*1900*/  IMAD.U32 R3, RZ, RZ, UR36 ;  /* 0x00000024ff037e24 */ /* 0x001fe4000f8e00ff */
[----:B------:R-:W-:-:S03]  /*1910*/  IMAD.U32 R0, RZ, RZ, UR38 ;  /* 0x00000026ff007e24 */ /* 0x000fc6000f8e00ff */
[----:B------:R-:W-:Y:S02]  /*1920*/  LEA R3, R3, UR40, 0x3 ;  /* 0x0000002803037c11 */ /* 0x000fe4000f8e18ff */
[----:B------:R-:W-:-:S04]  /*1930*/  SHF.L.U32 R0, R0, 0x1f, RZ ;  /* 0x0000001f00007819 */ /* 0x000fc800000006ff */
[----:B------:R0:W1:Y:S01]  /*1940*/  SYNCS.PHASECHK.TRANS64.TRYWAIT P1, [R3+URZ], R0 ;  /* 0x00000000030075a7 */ /* 0x000062000802017f */
[----:B------:R-:W-:Y:S05]  /*1950*/  @!P0 BRA `(.L_x_22) ;  /* 0x0000000000048947 */ /* 0x000fea0003800000 */
[----:B------:R-:W-:Y:S01]  /*1960*/  BPT.TRAP 0x1 ;  /* 0x000000040000795c */ /* 0x000fe20000300000 */
.L_x_22:
[----:B-1----:R-:W-:Y:S05]  /*1970*/  @P1 BRA `(.L_x_23) ;  /* 0x0000000000081947 */ /* 0x002fea0003800000 */
[----:B------:R-:W1:Y:S02]  /*1980*/  SYNCS.PHASECHK.TRANS64.TRYWAIT P1, [R3+URZ], R0 ;  /* 0x00000000030075a7 */ /* 0x000e64000802017f */
[----:B-1----:R-:W-:Y:S05]  /*1990*/  @!P1 BRA `(.L_x_24) ;  /* 0x0000004800049947 */ /* 0x002fea0003800000 */
.L_x_23:
[----:B------:R-:W-:Y:S05]  /*19a0*/  WARPSYNC.ALL ;  /* 0x0000000000007948 */ /* 0x000fea0003800000 */
[----:B------:R-:W-:Y:S01]  /*19b0*/  ULEA UR9, UR36, UR46, 0xb ;  /* 0x0000002e24097291 */ /* 0x000fe2000f8e583f */
[----:B------:R-:W-:Y:S01]  /*19c0*/  WARPGROUP.ARRIVE ;  /* 0x00000000000079c5 */ /* 0x000fe20000000000 */
[----:B------:R-:W-:Y:S01]  /*19d0*/  ULEA UR8, UR36, UR47, 0xb ;  /* 0x0000002f24087291 */ /* 0x000fe2000f8e583f */
[----:B01----:R-:W-:Y:S01]  /*19e0*/  IMAD.U32 R0, RZ, RZ, UR42 ;  /* 0x0000002aff007e24 */ /* 0x003fe2000f8e00ff */
[----:B------:R-:W-:Y:S01]  /*19f0*/  UMOV UR5, 0x40000040 ;  /* 0x4000004000057882 */ /* 0x000fe20000000000 */
[----:B------:R-:W-:-:S02]  /*1a00*/  UMOV UR7, 0x40000040 ;  /* 0x4000004000077882 */ /* 0x000fc40000000000 */
[----:B------:R-:W-:Y:S01]  /*1a10*/  UMOV UR4, UR9 ;  /* 0x0000000900047c82 */ /* 0x000fe20008000000 */
[----:B------:R-:W-:Y:S01]  /*1a20*/  ISETP.GE.AND P1, PT, R0, 0x1, PT ;  /* 0x000000010000780c */ /* 0x000fe20003f26270 */
[----:B------:R-:W-:Y:S02]  /*1a30*/  UMOV UR6, UR8 ;  /* 0x0000000800067c82 */ /* 0x000fe40008000000 */
[----:B------:R-:W-:Y:S01]  /*1a40*/  HGMMA.64x64x8.F32.TF32 R24, gdesc[UR4], RZ, !UPT, gsb0 ;  /* 0x04e00000041879f0 */ /* 0x000fe2000c0028ff */
[----:B------:R-:W-:Y:S02]  /*1a50*/  UIADD3 UR4, UR9, 0x2, URZ ;  /* 0x0000000209047890 */ /* 0x000fe4000fffe03f */
[----:B------:R-:W-:Y:S01]  /*1a60*/  UIADD3 UR6, UR8, 0x2, URZ ;  /* 0x0000000208067890 */ /* 0x000fe2000fffe03f */
[----:B------:R-:W-:Y:S01]  /*1a70*/  UMOV UR5, 0x40000040 ;  /* 0x4000004000057882 */ /* 0x000fe20000000000 */
[----:B------:R-:W-:Y:S01]  /*1a80*/  UMOV UR7, 0x40000040 ;  /* 0x4000004000077882 */ /* 0x000fe20000000000 */
[----:B------:R-:W-:-:S02]  /*1a90*/  WARPGROUP.DEPBAR.LE gsb0, 0x0 ;  /* 0x00008000000079c5 */ /* 0x000fc40000010000 */
[----:B------:R-:W-:-:S06]  /*1aa0*/  WARPGROUP.ARRIVE ;  /* 0x00000000000079c5 */ /* 0x000fcc0000000000 */
[----:B------:R-:W-:Y:S01]  /*1ab0*/  HGMMA.64x64x8.F32.TF32 R24, gdesc[UR4], R24, gsb0 ;  /* 0x04e00000041879f0 */ /* 0x000fe20008002818 */
[----:B------:R-:W-:Y:S02]  /*1ac0*/  UIADD3 UR4, UR9, 0x4, URZ ;  /* 0x0000000409047890 */ /* 0x000fe4000fffe03f */
[----:B------:R-:W-:Y:S01]  /*1ad0*/  UIADD3 UR6, UR8, 0x4, URZ ;  /* 0x0000000408067890 */ /* 0x000fe2000fffe03f */
[----:B------:R-:W-:Y:S01]  /*1ae0*/  UMOV UR5, 0x40000040 ;  /* 0x4000004000057882 */ /* 0x000fe20000000000 */
[----:B------:R-:W-:Y:S01]  /*1af0*/  UMOV UR7, 0x40000040 ;  /* 0x4000004000077882 */ /* 0x000fe20000000000 */
[----:B------:R-:W-:Y:S02]  /*1b00*/  WARPGROUP.DEPBAR.LE gsb0, 0x0 ;  /* 0x00008000000079c5 */ /* 0x000fe40000010000 */
        /* <DEDUP_REMOVED lines=92> */
[----:B------:R-:W-:Y:S03]  /*20d0*/  HGMMA.64x64x8.F32.TF32 R24, gdesc[UR4], R24, gsb0 ;  /* 0x04e00000041879f0 */ /* 0x000fe60008002818 */
[----:B------:R-:W-:Y:S02]  /*20e0*/  WARPGROUP.DEPBAR.LE gsb0, 0x0 ;  /* 0x00008000000079c5 */ /* 0x000fe40000010000 */
[----:B------:R-:W-:Y:S05]  /*20f0*/  @!P1 BRA `(.L_x_25) ;  /* 0x0000000800649947 */ /* 0x000fea0003800000 */
[----:B------:R-:W-:Y:S01]  /*2100*/  UIADD3 UR4, UR36, 0x1, URZ ;  /* 0x0000000124047890 */ /* 0x000fe2000fffe03f */
[----:B------:R-:W-:Y:S02]  /*2110*/  IMAD.U32 R0, RZ, RZ, UR42 ;  /* 0x0000002aff007e24 */ /* 0x000fe4000f8e00ff */
[----:B------:R-:W-:Y:S01]  /*2120*/  IMAD.U32 R3, RZ, RZ, UR36 ;  /* 0x00000024ff037e24 */ /* 0x000fe2000f8e00ff */
[----:B------:R-:W-:-:S04]  /*2130*/  UISETP.NE.AND UP0, UPT, UR4, 0x3, UPT ;  /* 0x000000030400788c */ /* 0x000fc8000bf05270 */
[----:B------:R-:W-:Y:S02]  /*2140*/  USEL UR5, URZ, 0x1, UP0 ;  /* 0x000000013f057887 */ /* 0x000fe40008000000 */
[----:B------:R-:W-:Y:S02]  /*2150*/  USEL UR4, UR4, URZ, UP0 ;  /* 0x0000003f04047287 */ /* 0x000fe40008000000 */
[----:B------:R-:W-:-:S06]  /*2160*/  ULOP3.LUT UR5, UR38, UR5, URZ, 0x3c, !UPT ;  /* 0x0000000526057292 */ /* 0x000fcc000f8e3c3f */
[----:B------:R-:W-:-:S07]  /*2170*/  IMAD.U32 R6, RZ, RZ, UR5 ;  /* 0x00000005ff067e24 */ /* 0x000fce000f8e00ff */
.L_x_32:
[----:B------:R-:W-:Y:S05]  /*2180*/  @!P0 BRA `(.L_x_26) ;  /* 0x0000000000048947 */ /* 0x000fea0003800000 */
[----:B------:R-:W-:Y:S01]  /*2190*/  BPT.TRAP 0x1 ;  /* 0x000000040000795c */ /* 0x000fe20000300000 */
.L_x_26:
[----:B------:R-:W-:Y:S01]  /*21a0*/  ULEA UR5, UR4, UR40, 0x3 ;  /* 0x0000002804057291 */ /* 0x000fe2000f8e183f */
[----:B------:R-:W-:-:S08]  /*21b0*/  SHF.L.U32 R4, R6, 0x1f, RZ ;  /* 0x0000001f06047819 */ /* 0x000fd000000006ff */
[----:B------:R0:W1:Y:S01]  /*21c0*/  SYNCS.PHASECHK.TRANS64.TRYWAIT P1, [UR5], R4 ;  /* 0x00000004ff0075a7 */ /* 0x0000620008020145 */
[----:B------:R-:W-:Y:S05]  /*21d0*/  @!P0 BRA `(.L_x_27) ;  /* 0x0000000000048947 */ /* 0x000fea0003800000 */
[----:B------:R-:W-:Y:S01]  /*21e0*/  BPT.TRAP 0x1 ;  /* 0x000000040000795c */ /* 0x000fe20000300000 */
.L_x_27:
[----:B-1----:R-:W-:Y:S05]  /*21f0*/  @P1 BRA `(.L_x_28) ;  /* 0x0000000000081947 */ /* 0x002fea0003800000 */
[----:B------:R-:W1:Y:S02]  /*2200*/  SYNCS.PHASECHK.TRANS64.TRYWAIT P1, [UR5], R4 ;  /* 0x00000004ff0075a7 */ /* 0x000e640008020145 */
[----:B-1----:R-:W-:Y:S05]  /*2210*/  @!P1 BRA `(.L_x_29) ;  /* 0x0000003c00f89947 */ /* 0x002fea0003800000 */
.L_x_28:
[----:B------:R-:W-:Y:S01]  /*2220*/  ULEA UR5, UR4, UR47, 0xb ;  /* 0x0000002f04057291 */ /* 0x000fe2000f8e583f */
[----:B------:R-:W-:Y:S01]  /*2230*/  WARPGROUP.ARRIVE ;  /* 0x00000000000079c5 */ /* 0x000fe20000000000 */
[----:B------:R-:W-:Y:S01]  /*2240*/  ULEA UR6, UR4, UR46, 0xb ;  /* 0x0000002e04067291 */ /* 0x000fe2000f8e583f */
[----:B------:R-:W-:Y:S01]  /*2250*/  UMOV UR11, 0x40000040 ;  /* 0x40000040000b7882 */ /* 0x000fe20000000000 */
[----:B------:R-:W-:-:S03]  /*2260*/  UMOV UR9, 0x40000040 ;  /* 0x4000004000097882 */ /* 0x000fc60000000000 */
[----:B------:R-:W-:Y:S02]  /*2270*/  UMOV UR10, UR5 ;  /* 0x00000005000a7c82 */ /* 0x000fe40008000000 */
[----:B------:R-:W-:Y:S02]  /*2280*/  UMOV UR8, UR6 ;  /* 0x0000000600087c82 */ /* 0x000fe40008000000 */
[----:B------:R-:W-:Y:S01]  /*2290*/  HGMMA.64x64x8.F32.TF32 R24, gdesc[UR8], R24, gsb0 ;  /* 0x04e00000081879f0 */ /* 0x000fe20008002818 */
        /* <DEDUP_REMOVED lines=107> */
[----:B------:R-:W-:Y:S01]  /*2950*/  BPT.TRAP 0x1 ;  /* 0x000000040000795c */ /* 0x000fe20000300000 */
.L_x_30:
[----:B------:R-:W-:-:S13]  /*2960*/  ISETP.NE.AND P1, PT, R71, RZ, PT ;  /* 0x000000ff4700720c */ /* 0x000fda0003f25270 */
[----:B01----:R-:W-:-:S05]  /*2970*/  @P1 LEA R4, R3, UR40, 0x3 ;  /* 0x0000002803041c11 */ /* 0x003fca000f8e18ff */
[----:B------:R-:W-:-:S05]  /*2980*/  @P1 VIADD R5, R4, 0x18 ;  /* 0x0000001804051836 */ /* 0x000fca0000000000 */
[----:B------:R-:W-:-:S04]  /*2990*/  @P1 PRMT R5, R56, 0x654, R5 ;  /* 0x0000065438051816 */ /* 0x000fc80000000005 */
[----:B------:R0:W-:Y:S01]  /*29a0*/  @P1 SYNCS.ARRIVE.TRANS64.RED.A1T0 RZ, [R5+URZ], RZ ;  /* 0x000000ff05ff19a7 */ /* 0x0001e2000810043f */
[----:B------:R-:W-:-:S13]  /*29b0*/  ISETP.GT.U32.AND P1, PT, R23, 0x1, PT ;  /* 0x000000011700780c */ /* 0x000fda0003f24070 */
[----:B0-----:R-:W-:Y:S05]  /*29c0*/  @P1 BRA `(.L_x_31) ;  /* 0x0000000000041947 */ /* 0x001fea0003800000 */
[----:B------:R-:W-:Y:S01]  /*29d0*/  BPT.TRAP 0x1 ;  /* 0x000000040000795c */ /* 0x000fe20000300000 */
.L_x_31:
[----:B------:R-:W-:Y:S01]  /*29e0*/  UIADD3 UR4, UR4, 0x1, URZ ;  /* 0x0000000104047890 */ /* 0x000fe2000fffe03f */
[C---:B------:R-:W-:Y:S01]  /*29f0*/  ISETP.GT.AND P2, PT, R0.reuse, 0x1, PT ;  /* 0x000000010000780c */ /* 0x040fe20003f44270 */
[----:B------:R-:W-:Y:S02]  /*2a00*/  VIADD R3, R3, 0x1 ;  /* 0x0000000103037836 */ /* 0x000fe40000000000 */
[----:B------:R-:W-:Y:S01]  /*2a10*/  UISETP.NE.AND UP0, UPT, UR4, 0x3, UPT ;  /* 0x000000030400788c */ /* 0x000fe2000bf05270 */
[----:B------:R-:W-:Y:S02]  /*2a20*/  VIADD R0, R0, 0xffffffff ;  /* 0xffffffff00007836 */ /* 0x000fe40000000000 */
[C---:B------:R-:W-:Y:S01]  /*2a30*/  ISETP.NE.AND P1, PT, R3.reuse, 0x3, PT ;  /* 0x000000030300780c */ /* 0x040fe20003f25270 */
[----:B------:R-:W-:Y:S02]  /*2a40*/  USEL UR5, URZ, 0x1, UP0 ;  /* 0x000000013f057887 */ /* 0x000fe40008000000 */
[----:B------:R-:W-:Y:S01]  /*2a50*/  USEL UR4, UR4, URZ, UP0 ;  /* 0x0000003f04047287 */ /* 0x000fe20008000000 */
[----:B------:R-:W-:-:S03]  /*2a60*/  SEL R3, R3, RZ, P1 ;  /* 0x000000ff03037207 */ /* 0x000fc60000800000 */
[----:B------:R-:W-:Y:S01]  /*2a70*/  LOP3.LUT R6, R6, UR5, RZ, 0x3c, !PT ;  /* 0x0000000506067c12 */ /* 0x000fe2000f8e3cff */
[----:B------:R-:W-:Y:S07]  /*2a80*/  @P2 BRA `(.L_x_32) ;  /* 0xfffffff400bc2947 */ /* 0x000fee000383ffff */
.L_x_25:
[----:B------:R-:W0:Y:S01]  /*2a90*/  LDC R0, c[0x0][0x28c] ;  /* 0x0000a300ff007b82 */ /* 0x000e220000000800 */
[----:B------:R-:W-:-:S04]  /*2aa0*/  IMAD.U32 R3, RZ, RZ, UR44 ;  /* 0x0000002cff037e24 */ /* 0x000fc8000f8e00ff */
[----:B------:R1:W-:Y:S01]  /*2ab0*/  SYNCS.ARRIVE.TRANS64.A1T0 RZ, [R3+UR41], RZ ;  /* 0x000000ff03ff79a7 */ /* 0x0003e20008100029 */
[----:B0-----:R-:W-:-:S13]  /*2ac0*/  ISETP.GE.AND P1, PT, R0, 0x1, PT ;  /* 0x000000010000780c */ /* 0x001fda0003f26270 */
[----:B-1----:R-:W-:Y:S05]  /*2ad0*/  @!P1 BRA `(.L_x_33) ;  /* 0x0000000000449947 */ /* 0x002fea0003800000 */
[----:B------:R-:W-:Y:S05]  /*2ae0*/  @!P0 BRA `(.L_x_34) ;  /* 0x0000000000048947 */ /* 0x000fea0003800000 */
[----:B------:R-:W-:Y:S01]  /*2af0*/  BPT.TRAP 0x1 ;  /* 0x000000040000795c */ /* 0x000fe20000300000 */
.L_x_34:
[----:B------:R-:W-:-:S13]  /*2b00*/  ISETP.NE.AND P0, PT, R71, RZ, PT ;  /* 0x000000ff4700720c */ /* 0x000fda0003f05270 */
[----:B------:R-:W-:-:S05]  /*2b10*/  VOTEU.ANY UP0, P0 ;  /* 0x00000000003f7886 */ /* 0x000fca0000000100 */
[----:B------:R-:W-:-:S06]  /*2b20*/  @UP0 UIADD3 UR4, UR36, UR42, URZ ;  /* 0x0000002a24040290 */ /* 0x000fcc000fffe03f */
[----:B------:R-:W-:Y:S02]  /*2b30*/  IMAD.U32 R4, RZ, RZ, UR4 ;  /* 0x00000004ff047e24 */ /* 0x000fe4000f8e00ff */
[----:B------:R-:W-:Y:S02]  /*2b40*/  IMAD.U32 R3, RZ, RZ, UR4 ;  /* 0x00000004ff037e24 */ /* 0x000fe4000f8e00ff */
[----:B------:R-:W-:-:S05]  /*2b50*/  @P0 IMAD.WIDE.U32 R4, R4, -0x55555555, RZ ;  /* 0xaaaaaaab04040825 */ /* 0x000fca00078e00ff */
[----:B------:R-:W-:-:S05]  /*2b60*/  @P0 SHF.R.U32.HI R0, RZ, 0x1, R5 ;  /* 0x00000001ff000819 */ /* 0x000fca0000011605 */
[----:B------:R-:W-:-:S05]  /*2b70*/  @P0 IMAD R0, R0, -0x3, R3 ;  /* 0xfffffffd00000824 */ /* 0x000fca00078e0203 */
[----:B------:R-:W-:-:S05]  /*2b80*/  @P0 LEA R0, R0, UR40, 0x3 ;  /* 0x0000002800000c11 */ /* 0x000fca000f8e18ff */
[----:B------:R-:W-:-:S05]  /*2b90*/  @P0 VIADD R3, R0, 0x18 ;  /* 0x0000001800030836 */ /* 0x000fca0000000000 */
[----:B------:R-:W-:-:S04]  /*2ba0*/  @P0 PRMT R3, R56, 0x654, R3 ;  /* 0x0000065438030816 */ /* 0x000fc80000000003 */
[----:B------:R0:W-:Y:S01]  /*2bb0*/  @P0 SYNCS.ARRIVE.TRANS64.RED.A1T0 RZ, [R3+URZ], RZ ;  /* 0x000000ff03ff09a7 */ /* 0x0001e2000810043f */
[----:B------:R-:W-:-:S13]  /*2bc0*/  ISETP.GT.U32.AND P0, PT, R23, 0x1, PT ;  /* 0x000000011700780c */ /* 0x000fda0003f04070 */
[----:B0-----:R-:W-:Y:S05]  /*2bd0*/  @P0 BRA `(.L_x_33) ;  /* 0x0000000000040947 */ /* 0x001fea0003800000 */
[----:B------:R-:W-:Y:S01]  /*2be0*/  BPT.TRAP 0x1 ;  /* 0x000000040000795c */ /* 0x000fe20000300000 */
.L_x_33:
[----:B------:R-:W-:Y:S01]  /*2bf0*/  SHF.L.U32 R0, R77, 0x1f, RZ ;  /* 0x0000001f4d007819 */ /* 0x000fe200000006ff */
[----:B------:R-:W-:Y:S01]  /*2c00*/  UIADD3 UR36, UR36, UR39, URZ ;  /* 0x0000002724247290 */ /* 0x000fe2000fffe03f */
[----:B------:R-:W-:Y:S01]  /*2c10*/  SHF.R.S32.HI R11, RZ, 0x1f, R19 ;  /* 0x0000001fff0b7819 */ /* 0x000fe20000011413 */
[----:B------:R-:W-:Y:S01]  /*2c20*/  UISETP.GE.U32.AND UP1, UPT, UR39, 0x3, UPT ;  /* 0x000000032700788c */ /* 0x000fe2000bf26070 */
[----:B------:R-:W0:Y:S01]  /*2c30*/  SYNCS.PHASECHK.TRANS64.TRYWAIT P0, [UR43+0x8], R0 ;  /* 0x00000800ff0075a7 */ /* 0x000e22000800016b */
[----:B------:R-:W-:-:S04]  /*2c40*/  UISETP.GT.U32.AND UP0, UPT, UR36, 0x2, UPT ;  /* 0x000000022400788c */ /* 0x000fc8000bf04070 */
[----:B------:R-:W-:-:S04]  /*2c50*/  UISETP.LT.U32.AND UP0, UPT, UR39, 0x3, UP0 ;  /* 0x000000032700788c */ /* 0x000fc80008701070 */
[----:B------:R-:W-:Y:S02]  /*2c60*/  USEL UR6, URZ, 0x1, !UP0 ;  /* 0x000000013f067887 */ /* 0x000fe4000c000000 */
[----:B------:R-:W-:Y:S02]  /*2c70*/  @UP1 UIMAD.WIDE.U32 UR4, UR36, -0x55555555, URZ ;  /* 0xaaaaaaab240418a5 */ /* 0x000fe4000f8e003f */
[----:B------:R-:W-:Y:S02]  /*2c80*/  ULOP3.LUT UR38, UR38, UR6, URZ, 0x3c, !UPT ;  /* 0x0000000626267292 */ /* 0x000fe4000f8e3c3f */
[----:B------:R-:W-:-:S04]  /*2c90*/  @UP1 USHF.R.U32.HI UR4, URZ, 0x1, UR5 ;  /* 0x000000013f041899 */ /* 0x000fc80008011605 */
[----:B------:R-:W-:Y:S01]  /*2ca0*/  @UP1 ULOP3.LUT UR38, UR38, 0x1, UR4, 0x78, !UPT ;  /* 0x0000000126261892 */ /* 0x000fe2000f8e7804 */
[----:B0-----:R-:W-:Y:S11]  /*2cb0*/  @!P0 BRA `(.L_x_35) ;  /* 0x0000003400688947 */ /* 0x001ff60003800000 */
.L_x_124:
[----:B0-----:R-:W-:Y:S01]  /*2cc0*/  IMAD.SHL.U32 R3, R22, 0x40, RZ ;  /* 0x0000004016037824 */ /* 0x001fe200078e00ff */
[----:B------:R-:W-:Y:S01]  /*2cd0*/  ULDC UR6, c[0x0][0x284] ;  /* 0x0000a10000067ab9 */ /* 0x000fe20000000800 */
[----:B------:R-:W-:Y:S01]  /*2ce0*/  IMAD.SHL.U32 R12, R18, 0x40, RZ ;  /* 0x00000040120c7824 */ /* 0x000fe200078e00ff */
[----:B------:R-:W-:Y:S01]  /*2cf0*/  ULDC.64 UR4, c[0x0][0x5d0] ;  /* 0x0001740000047ab9 */ /* 0x000fe20000000a00 */
[----:B------:R-:W-:Y:S01]  /*2d00*/  IMAD.WIDE R72, R22, 0x40, R60 ;  /* 0x0000004016487825 */ /* 0x000fe200078e023c */
[----:B------:R-:W-:Y:S01]  /*2d10*/  ISETP.GE.AND P0, PT, R3, UR6, PT ;  /* 0x0000000603007c0c */ /* 0x000fe2000bf06270 */
[----:B------:R-:W-:Y:S01]  /*2d20*/  ULDC UR6, c[0x0][0x288] ;  /* 0x0000a20000067ab9 */ /* 0x000fe20000000800 */
[----:B------:R-:W-:Y:S01]  /*2d30*/  SHF.R.S32.HI R13, RZ, 0x1f, R12 ;  /* 0x0000001fff0d7819 */ /* 0x000fe2000001140c */
[----:B------:R-:W-:Y:S01]  /*2d40*/  IMAD R0, R11, UR4, RZ ;  /* 0x000000040b007c24 */ /* 0x000fe2000f8e02ff */
[----:B------:R-:W-:Y:S01]  /*2d50*/  ISETP.GE.OR P0, PT, R12, UR6, P0 ;  /* 0x000000060c007c0c */ /* 0x000fe20008706670 */
[----:B------:R-:W-:-:S04]  /*2d60*/  IMAD.WIDE.U32 R4, R19, UR4, R62 ;  /* 0x0000000413047c25 */ /* 0x000fc8000f8e003e */
[----:B------:R-:W-:Y:S01]  /*2d70*/  IMAD R7, R19, UR5, R0 ;  /* 0x0000000513077c24 */ /* 0x000fe2000f8e0200 */
[----:B------:R-:W-:Y:S01]  /*2d80*/  IADD3 R4, P1, R12, R4, RZ ;  /* 0x000000040c047210 */ /* 0x000fe20007f3e0ff */
[----:B------:R-:W-:Y:S02]  /*2d90*/  ULDC.64 UR4, c[0x0][0x5c8] ;  /* 0x0001720000047ab9 */ /* 0x000fe40000000a00 */
[----:B------:R-:W-:Y:S01]  /*2da0*/  IMAD R9, R73, UR4, RZ ;  /* 0x0000000449097c24 */ /* 0x000fe2000f8e02ff */
[----:B------:R-:W-:-:S03]  /*2db0*/  IADD3.X R5, R13, R5, R7, P1, !PT ;  /* 0x000000050d057210 */ /* 0x000fc60000ffe407 */
[C---:B------:R-:W-:Y:S02]  /*2dc0*/  IMAD R9, R72.reuse, UR5, R9 ;  /* 0x0000000548097c24 */ /* 0x040fe4000f8e0209 */
[----:B------:R-:W-:Y:S01]  /*2dd0*/  IMAD.WIDE.U32 R74, R72, UR4, R4 ;  /* 0x00000004484a7c25 */ /* 0x000fe2000f8e0004 */
[----:B------:R-:W-:Y:S06]  /*2de0*/  @P0 BRA `(.L_x_36) ;  /* 0x0000001800d40947 */ /* 0x000fec0003800000 */
[----:B-----5:R-:W-:Y:S01]  /*2df0*/  FSETP.NEU.AND P0, PT, R58, RZ, PT ;  /* 0x000000ff3a00720b */ /* 0x020fe20003f0d000 */
[----:B------:R-:W-:Y:S01]  /*2e00*/  IMAD.IADD R18, R67, 0x1, -R12 ;  /* 0x0000000143127824 */ /* 0x000fe200078e0a0c */
[----:B------:R-:W-:Y:S01]  /*2e10*/  BSSY B0, `(.L_x_36) ;  /* 0x00001b2000007945 */ /* 0x000fe20003800000 */
[----:B------:R-:W-:Y:S02]  /*2e20*/  IMAD.IADD R0, R70, 0x1, -R3 ;  /* 0x0000000146007824 */ /* 0x000fe400078e0a03 */
[----:B------:R-:W-:Y:S01]  /*2e30*/  IMAD.IADD R7, R75, 0x1, R9 ;  /* 0x000000014b077824 */ /* 0x000fe200078e0209 */
[----:B------:R-:W-:-:S04]  /*2e40*/  ISETP.GT.AND P1, PT, R18, RZ, PT ;  /* 0x000000ff1200720c */ /* 0x000fc80003f24270 */
[----:B------:R-:W-:-:S03]  /*2e50*/  ISETP.GT.AND P3, PT, R0, RZ, P1 ;  /* 0x000000ff0000720c */ /* 0x000fc60000f64270 */
[----:B------:R-:W-:Y:S10]  /*2e60*/  @!P0 BRA `(.L_x_37) ;  /* 0x0000001000d88947 */ /* 0x000ff40003800000 */
[----:B------:R-:W0:Y:S01]  /*2e70*/  LDC.64 R78, c[0x0][0x5b8] ;  /* 0x00016e00ff4e7b82 */ /* 0x000e220000000a00 */
[----:B------:R-:W-:-:S07]  /*2e80*/  ULDC.64 UR4, c[0x0][0x5c0] ;  /* 0x0001700000047ab9 */ /* 0x000fce0000000a00 */
[----:B------:R-:W1:Y:S08]  /*2e90*/  LDC.64 R80, c[0x0][0x5b0] ;  /* 0x00016c00ff507b82 */ /* 0x000e700000000a00 */
[----:B------:R-:W2:Y:S01]  /*2ea0*/  LDC.64 R82, c[0x0][0x5a8] ;  /* 0x00016a00ff527b82 */ /* 0x000ea20000000a00 */
[-C--:B0-----:R-:W-:Y:S02]  /*2eb0*/  IMAD R6, R11, R78.reuse, RZ ;  /* 0x0000004e0b067224 */ /* 0x081fe400078e02ff */
[----:B------:R-:W-:-:S04]  /*2ec0*/  IMAD.WIDE.U32 R4, R19, R78, R62 ;  /* 0x0000004e13047225 */ /* 0x000fc800078e003e */
[----:B------:R-:W-:Y:S01]  /*2ed0*/  IMAD R75, R19, R79, R6 ;  /* 0x0000004f134b7224 */ /* 0x000fe200078e0206 */
[----:B------:R-:W-:Y:S01]  /*2ee0*/  IADD3 R8, P0, R12, R4, RZ ;  /* 0x000000040c087210 */ /* 0x000fe20007f1e0ff */
[----:B-1----:R-:W-:-:S03]  /*2ef0*/  IMAD R3, R73, R80, RZ ;  /* 0x0000005049037224 */ /* 0x002fc600078e02ff */
[----:B------:R-:W-:Y:S01]  /*2f00*/  IADD3.X R9, R13, R5, R75, P0, !PT ;  /* 0x000000050d097210 */ /* 0x000fe200007fe44b */
[C---:B------:R-:W-:Y:S02]  /*2f10*/  IMAD R73, R72.reuse, R81, R3 ;  /* 0x0000005148497224 */ /* 0x040fe400078e0203 */
[----:B------:R-:W-:-:S04]  /*2f20*/  IMAD.WIDE.U32 R4, R72, R80, R8 ;  /* 0x0000005048047225 */ /* 0x000fc800078e0008 */
[----:B------:R-:W-:Y:S01]  /*2f30*/  IMAD.IADD R3, R5, 0x1, R73 ;  /* 0x0000000105037824 */ /* 0x000fe200078e0249 */
[----:B--2---:R-:W-:-:S04]  /*2f40*/  LEA R10, P0, R4, R82, 0x2 ;  /* 0x00000052040a7211 */ /* 0x004fc800078010ff */
[----:B------:R-:W-:-:S05]  /*2f50*/  LEA.HI.X R11, R4, R83, R3, 0x2, P0 ;  /* 0x00000053040b7211 */ /* 0x000fca00000f1403 */
[----:B------:R-:W2:Y:S01]  /*2f60*/  @P3 LDG.E.LTC128B R3, desc[UR48][R10.64] ;  /* 0x000000300a033981 */ /* 0x000ea2000c1e1920 */
[----:B------:R-:W-:Y:S01]  /*2f70*/  IMAD.WIDE.U32 R4, R72, R80, R12 ;  /* 0x0000005048047225 */ /* 0x000fe200078e000c */
[----:B------:R-:W-:Y:S01]  /*2f80*/  ISETP.GT.AND P2, PT, R18, 0x1, PT ;  /* 0x000000011200780c */ /* 0x000fe20003f44270 */
[----:B------:R-:W-:Y:S01]  /*2f90*/  BSSY B1, `(.L_x_38) ;  /* 0x0000017000017945 */ /* 0x000fe20003800000 */
[C---:B------:R-:W-:Y:S01]  /*2fa0*/  SHF.L.U64.HI R21, R80.reuse, 0x3, R81 ;  /* 0x0000000350157819 */ /* 0x040fe20000010251 */
[----:B------:R-:W-:Y:S01]  /*2fb0*/  IMAD.SHL.U32 R20, R80, 0x8, RZ ;  /* 0x0000000850147824 */ /* 0x000fe200078e00ff */
[----:B------:R-:W-:Y:S02]  /*2fc0*/  IADD3 R14, P0, R62, R4, RZ ;  /* 0x000000043e0e7210 */ /* 0x000fe40007f1e0ff */
[----:B------:R-:W-:Y:S01]  /*2fd0*/  ISETP.GT.AND P4, PT, R0, RZ, P2 ;  /* 0x000000ff0000720c */ /* 0x000fe20001784270 */
[----:B------:R-:W-:Y:S01]  /*2fe0*/  IMAD.WIDE.U32 R20, R72, R80, R20 ;  /* 0x0000005048147225 */ /* 0x000fe200078e0014 */
[----:B------:R-:W-:-:S02]  /*2ff0*/  IADD3.X R15, R63, R73, R5, P0, !PT ;  /* 0x000000493f0f7210 */ /* 0x000fc400007fe405 */
[----:B------:R-:W-:Y:S01]  /*3000*/  LEA R6, P0, R74, UR4, 0x2 ;  /* 0x000000044a067c11 */ /* 0x000fe2000f8010ff */
[----:B------:R-:W-:Y:S01]  /*3010*/  IMAD.IADD R73, R73, 0x1, R21 ;  /* 0x0000000149497824 */ /* 0x000fe200078e0215 */
[----:B------:R-:W-:Y:S01]  /*3020*/  ISETP.GT.AND P1, PT, R0, 0x8, P1 ;  /* 0x000000080000780c */ /* 0x000fe20000f24270 */
[----:B------:R-:W-:Y:S01]  /*3030*/  IMAD.WIDE.U32 R14, R19, R78, R14 ;  /* 0x0000004e130e7225 */ /* 0x000fe200078e000e */
[----:B------:R-:W-:-:S03]  /*3040*/  LEA.HI.X R7, R74, UR5, R7, 0x2, P0 ;  /* 0x000000054a077c11 */ /* 0x000fc600080f1407 */
[----:B------:R-:W-:Y:S01]  /*3050*/  IMAD.IADD R15, R75, 0x1, R15 ;  /* 0x000000014b0f7824 */ /* 0x000fe200078e020f */
[----:B------:R-:W-:Y:S01]  /*3060*/  LEA R4, P0, R14, R82, 0x2 ;  /* 0x000000520e047211 */ /* 0x000fe200078010ff */
[----:B--2---:R-:W-:-:S04]  /*3070*/  FMUL R5, R3, R58 ;  /* 0x0000003a03057220 */ /* 0x004fc80000400000 */
[----:B------:R-:W-:Y:S01]  /*3080*/  FFMA R11, R24, R57, R5 ;  /* 0x00000039180b7223 */ /* 0x000fe20000000005 */
[----:B------:R-:W-:Y:S02]  /*3090*/  LEA.HI.X R5, R14, R83, R15, 0x2, P0 ;  /* 0x000000530e057211 */ /* 0x000fe400000f140f */
[----:B------:R-:W-:Y:S02]  /*30a0*/  IADD3 R10, P0, R8, R20, RZ ;  /* 0x00000014080a7210 */ /* 0x000fe40007f1e0ff */
[----:B------:R0:W-:Y:S02]  /*30b0*/  @P3 STG.E desc[UR48][R6.64], R11 ;  /* 0x0000000b06003986 */ /* 0x0001e4000c101930 */
[----:B------:R-:W-:Y:S01]  /*30c0*/  LEA R14, P3, R10, R82, 0x2 ;  /* 0x000000520a0e7211 */ /* 0x000fe200078610ff */
[----:B------:R-:W-:Y:S01]  /*30d0*/  IMAD.X R9, R73, 0x1, R9, P0 ;  /* 0x0000000149097824 */ /* 0x000fe200000e0609 */
[----:B------:R-:W-:Y:S11]  /*30e0*/  @!P4 BRA `(.L_x_39) ;  /* 0x000000000004c947 */ /* 0x000ff60003800000 */
[----:B------:R1:W5:Y:S02]  /*30f0*/  LDG.E.LTC128B R3, desc[UR48][R4.64+0x4] ;  /* 0x0000043004037981 */ /* 0x000364000c1e1920 */
.L_x_39:
[----:B------:R-:W-:Y:S05]  /*3100*/  BSYNC B1 ;  /* 0x0000000000017941 */ /* 0x000fea0003800000 */
.L_x_38:
[----:B-----5:R-:W-:Y:S01]  /*3110*/  FMUL R8, R3, R58 ;  /* 0x0000003a03087220 */ /* 0x020fe20000400000 */
[----:B------:R-:W-:Y:S01]  /*3120*/  IMAD.MOV.U32 R21, RZ, RZ, R3 ;  /* 0x000000ffff157224 */ /* 0x000fe200078e0003 */
[----:B------:R-:W-:Y:S02]  /*3130*/  LEA.HI.X R15, R10, R83, R9, 0x2, P3 ;  /* 0x000000530a0f7211 */ /* 0x000fe400018f1409 */
[----:B------:R-:W-:-:S05]  /*3140*/  FFMA R25, R25, R57, R8 ;  /* 0x0000003919197223 */ /* 0x000fca0000000008 */
[----:B------:R2:W-:Y:S04]  /*3150*/  @P4 STG.E desc[UR48][R6.64+0x4], R25 ;  /* 0x0000041906004986 */ /* 0x0005e8000c101930 */
[----:B------:R-:W3:Y:S01]  /*3160*/  @P1 LDG.E.LTC128B R21, desc[UR48][R14.64] ;  /* 0x000000300e151981 */ /* 0x000ee2000c1e1920 */
[----:B------:R-:W-:Y:S01]  /*3170*/  IADD3 R12, P0, P3, R62, R20, R12 ;  /* 0x000000143e0c7210 */ /* 0x000fe20007b1e00c */
[----:B------:R-:W-:Y:S01]  /*3180*/  BSSY B1, `(.L_x_40) ;  /* 0x0000010000017945 */ /* 0x000fe20003800000 */
[----:B0-----:R-:W-:Y:S02]  /*3190*/  SHF.L.U64.HI R11, R59, 0x2, R64 ;  /* 0x000000023b0b7819 */ /* 0x001fe40000010240 */
[----:B------:R-:W-:Y:S02]  /*31a0*/  IADD3.X R13, R63, R73, R13, P0, P3 ;  /* 0x000000493f0d7210 */ /* 0x000fe400007e640d */
[----:B------:R-:W-:-:S02]  /*31b0*/  LEA R10, P3, R59, R6, 0x2 ;  /* 0x000000063b0a7211 */ /* 0x000fc400078610ff */
[----:B------:R-:W-:Y:S01]  /*31c0*/  ISETP.GT.AND P2, PT, R0, 0x8, P2 ;  /* 0x000000080000780c */ /* 0x000fe20001744270 */
[----:B------:R-:W-:Y:S01]  /*31d0*/  IMAD.WIDE.U32 R12, R19, R78, R12 ;  /* 0x0000004e130c7225 */ /* 0x000fe200078e000c */
[----:B------:R-:W-:-:S03]  /*31e0*/  ISETP.GT.AND P0, PT, R18, 0x8, PT ;  /* 0x000000081200780c */ /* 0x000fc60003f04270 */
[----:B------:R-:W-:Y:S01]  /*31f0*/  IMAD.X R11, R11, 0x1, R7, P3 ;  /* 0x000000010b0b7824 */ /* 0x000fe200018e0607 */
[----:B------:R-:W-:Y:S01]  /*3200*/  LEA R8, P4, R12, R82, 0x2 ;  /* 0x000000520c087211 */ /* 0x000fe200078810ff */
[----:B------:R-:W-:-:S05]  /*3210*/  IMAD.IADD R9, R75, 0x1, R13 ;  /* 0x000000014b097824 */ /* 0x000fca00078e020d */
[----:B------:R-:W-:Y:S01]  /*3220*/  LEA.HI.X R9, R12, R83, R9, 0x2, P4 ;  /* 0x000000530c097211 */ /* 0x000fe200020f1409 */
[----:B---3--:R-:W-:-:S04]  /*3230*/  FMUL R3, R21, R58 ;  /* 0x0000003a15037220 */ /* 0x008fc80000400000 */
[----:B------:R-:W-:-:S05]  /*3240*/  FFMA R3, R26, R57, R3 ;  /* 0x000000391a037223 */ /* 0x000fca0000000003 */
[----:B------:R2:W-:Y:S01]  /*3250*/  @P1 STG.E desc[UR48][R10.64], R3 ;  /* 0x000000030a001986 */ /* 0x0005e2000c101930 */
[----:B------:R-:W-:Y:S05]  /*3260*/  @!P2 BRA `(.L_x_41) ;  /* 0x000000000004a947 */ /* 0x000fea0003800000 */
[----:B------:R0:W5:Y:S02]  /*3270*/  LDG.E.LTC128B R21, desc[UR48][R8.64+0x4] ;  /* 0x0000043008157981 */ /* 0x000164000c1e1920 */
.L_x_41:
[----:B------:R-:W-:Y:S05]  /*3280*/  BSYNC B1 ;  /* 0x0000000000017941 */ /* 0x000fea0003800000 */
.L_x_40:
[----:B-----5:R-:W-:Y:S01]  /*3290*/  FMUL R12, R21, R58 ;  /* 0x0000003a150c7220 */ /* 0x020fe20000400000 */
[----:B------:R-:W-:Y:S01]  /*32a0*/  ISETP.GT.AND P3, PT, R0, RZ, P0 ;  /* 0x000000ff0000720c */ /* 0x000fe20000764270 */
[----:B------:R-:W-:Y:S01]  /*32b0*/  BSSY B1, `(.L_x_42) ;  /* 0x0000006000017945 */ /* 0x000fe20003800000 */
[----:B------:R-:W-:Y:S01]  /*32c0*/  ISETP.GT.AND P1, PT, R18, 0x9, PT ;  /* 0x000000091200780c */ /* 0x000fe20003f24270 */
[----:B------:R-:W-:-:S05]  /*32d0*/  FFMA R27, R27, R57, R12 ;  /* 0x000000391b1b7223 */ /* 0x000fca000000000c */
[----:B------:R3:W-:Y:S05]  /*32e0*/  @P2 STG.E desc[UR48][R10.64+0x4], R27 ;  /* 0x0000041b0a002986 */ /* 0x0007ea000c101930 */
[----:B------:R-:W-:Y:S05]  /*32f0*/  @!P3 BRA `(.L_x_43) ;  /* 0x000000000004b947 */ /* 0x000fea0003800000 */
[----:B------:R4:W5:Y:S02]  /*3300*/  LDG.E.LTC128B R21, desc[UR48][R4.64+0x20] ;  /* 0x0000203004157981 */ /* 0x000964000c1e1920 */
.L_x_43:
[----:B------:R-:W-:Y:S05]  /*3310*/  BSYNC B1 ;  /* 0x0000000000017941 */ /* 0x000fea0003800000 */
.L_x_42:
[----:B--2--5:R-:W-:Y:S01]  /*3320*/  FMUL R3, R21, R58 ;  /* 0x0000003a15037220 */ /* 0x024fe20000400000 */
[----:B------:R-:W-:Y:S01]  /*3330*/  ISETP.GT.AND P2, PT, R0, RZ, P1 ;  /* 0x000000ff0000720c */ /* 0x000fe20000f44270 */
[----:B------:R-:W-:Y:S02]  /*3340*/  BSSY B1, `(.L_x_44) ;  /* 0x0000005000017945 */ /* 0x000fe40003800000 */
[----:B------:R-:W-:-:S05]  /*3350*/  FFMA R3, R28, R57, R3 ;  /* 0x000000391c037223 */ /* 0x000fca0000000003 */
[----:B------:R2:W-:Y:S05]  /*3360*/  @P3 STG.E desc[UR48][R6.64+0x20], R3 ;  /* 0x0000200306003986 */ /* 0x0005ea000c101930 */
[----:B------:R-:W-:Y:S05]  /*3370*/  @!P2 BRA `(.L_x_45) ;  /* 0x000000000004a947 */ /* 0x000fea0003800000 */
[----:B------:R0:W5:Y:S02]  /*3380*/  LDG.E.LTC128B R21, desc[UR48][R4.64+0x24] ;  /* 0x0000243004157981 */ /* 0x000164000c1e1920 */
.L_x_45:
[----:B------:R-:W-:Y:S05]  /*3390*/  BSYNC B1 ;  /* 0x0000000000017941 */ /* 0x000fea0003800000 */
.L_x_44:
[----:B-----5:R-:W-:Y:S01]  /*33a0*/  FMUL R12, R21, R58 ;  /* 0x0000003a150c7220 */ /* 0x020fe20000400000 */
[----:B------:R-:W-:Y:S01]  /*33b0*/  ISETP.GT.AND P0, PT, R0, 0x8, P0 ;  /* 0x000000080000780c */ /* 0x000fe20000704270 */
[----:B------:R-:W-:Y:S02]  /*33c0*/  BSSY B1, `(.L_x_46) ;  /* 0x0000005000017945 */ /* 0x000fe40003800000 */
[----:B------:R-:W-:-:S05]  /*33d0*/  FFMA R29, R29, R57, R12 ;  /* 0x000000391d1d7223 */ /* 0x000fca000000000c */
[----:B------:R0:W-:Y:S05]  /*33e0*/  @P2 STG.E desc[UR48][R6.64+0x24], R29 ;  /* 0x0000241d06002986 */ /* 0x0001ea000c101930 */
[----:B------:R-:W-:Y:S05]  /*33f0*/  @!P0 BRA `(.L_x_47) ;  /* 0x0000000000048947 */ /* 0x000fea0003800000 */
[----:B------:R0:W5:Y:S02]  /*3400*/  LDG.E.LTC128B R21, desc[UR48][R8.64+0x20] ;  /* 0x0000203008157981 */ /* 0x000164000c1e1920 */
.L_x_47:
[----:B------:R-:W-:Y:S05]  /*3410*/  BSYNC B1 ;  /* 0x0000000000017941 */ /* 0x000fea0003800000 */
.L_x_46:
[----:B--2--5:R-:W-:Y:S01]  /*3420*/  FMUL R3, R21, R58 ;  /* 0x0000003a15037220 */ /* 0x024fe20000400000 */
[----:B------:R-:W-:Y:S01]  /*3430*/  ISETP.GT.AND P2, PT, R0, 0x8, P1 ;  /* 0x000000080000780c */ /* 0x000fe20000f44270 */
[----:B------:R-:W-:Y:S01]  /*3440*/  BSSY B1, `(.L_x_48) ;  /* 0x0000006000017945 */ /* 0x000fe20003800000 */
[----:B------:R-:W-:Y:S01]  /*3450*/  ISETP.GT.AND P1, PT, R18, 0x10, PT ;  /* 0x000000101200780c */ /* 0x000fe20003f24270 */
[----:B------:R-:W-:-:S05]  /*3460*/  FFMA R3, R30, R57, R3 ;  /* 0x000000391e037223 */ /* 0x000fca0000000003 */
[----:B------:R2:W-:Y:S05]  /*3470*/  @P0 STG.E desc[UR48][R10.64+0x20], R3 ;  /* 0x000020030a000986 */ /* 0x0005ea000c101930 */
[----:B------:R-:W-:Y:S05]  /*3480*/  @!P2 BRA `(.L_x_49) ;  /* 0x000000000004a947 */ /* 0x000fea0003800000 */
[----:B------:R0:W5:Y:S02]  /*3490*/  LDG.E.LTC128B R21, desc[UR48][R8.64+0x24] ;  /* 0x0000243008157981 */ /* 0x000164000c1e1920 */
.L_x_49:
[----:B------:R-:W-:Y:S05]  /*34a0*/  BSYNC B1 ;  /* 0x0000000000017941 */ /* 0x000fea0003800000 */
.L_x_48:
        /* <DEDUP_REMOVED lines=8> */
.L_x_51:
[----:B------:R-:W-:Y:S05]  /*3530*/  BSYNC B1 ;  /* 0x0000000000017941 */ /* 0x000fea0003800000 */
.L_x_50:
[----:B--2--5:R-:W-:Y:S01]  /*3540*/  FMUL R3, R21, R58 ;  /* 0x0000003a15037220 */ /* 0x024fe20000400000 */
[----:B------:R-:W-:Y:S01]  /*3550*/  ISETP.GT.AND P4, PT, R0, RZ, P0 ;  /* 0x000000ff0000720c */ /* 0x000fe20000784270 */
[----:B------:R-:W-:Y:S02]  /*3560*/  BSSY B1, `(.L_x_52) ;  /* 0x0000005000017945 */ /* 0x000fe40003800000 */
[----:B------:R-:W-:-:S05]  /*3570*/  FFMA R3, R32, R57, R3 ;  /* 0x0000003920037223 */ /* 0x000fca0000000003 */
[----:B------:R2:W-:Y:S05]  /*3580*/  @P3 STG.E desc[UR48][R6.64+0x40], R3 ;  /* 0x0000400306003986 */ /* 0x0005ea000c101930 */
[----:B------:R-:W-:Y:S05]  /*3590*/  @!P4 BRA `(.L_x_53) ;  /* 0x000000000004c947 */ /* 0x000fea0003800000 */
[----:B------:R0:W5:Y:S02]  /*35a0*/  LDG.E.LTC128B R21, desc[UR48][R4.64+0x44] ;  /* 0x0000443004157981 */ /* 0x000164000c1e1920 */
.L_x_53:
[----:B------:R-:W-:Y:S05]  /*35b0*/  BSYNC B1 ;  /* 0x0000000000017941 */ /* 0x000fea0003800000 */
.L_x_52:
[----:B-----5:R-:W-:Y:S01]  /*35c0*/  FMUL R12, R21, R58 ;  /* 0x0000003a150c7220 */ /* 0x020fe20000400000 */
[----:B------:R-:W-:Y:S01]  /*35d0*/  ISETP.GT.AND P2, PT, R0, 0x8, P1 ;  /* 0x000000080000780c */ /* 0x000fe20000f44270 */
[----:B------:R-:W-:Y:S02]  /*35e0*/  BSSY B1, `(.L_x_54) ;  /* 0x0000005000017945 */ /* 0x000fe40003800000 */
[----:B------:R-:W-:-:S05]  /*35f0*/  FFMA R33, R33, R57, R12 ;  /* 0x0000003921217223 */ /* 0x000fca000000000c */
[----:B------:R0:W-:Y:S05]  /*3600*/  @P4 STG.E desc[UR48][R6.64+0x44], R33 ;  /* 0x0000442106004986 */ /* 0x0001ea000c101930 */
[----:B------:R-:W-:Y:S05]  /*3610*/  @!P2 BRA `(.L_x_55) ;  /* 0x000000000004a947 */ /* 0x000fea0003800000 */
[----:B------:R0:W5:Y:S02]  /*3620*/  LDG.E.LTC128B R21, desc[UR48][R8.64+0x40] ;  /* 0x0000403008157981 */ /* 0x000164000c1e1920 */
.L_x_55:
[----:B------:R-:W-:Y:S05]  /*3630*/  BSYNC B1 ;  /* 0x0000000000017941 */ /* 0x000fea0003800000 */
.L_x_54:
        /* <DEDUP_REMOVED lines=8> */
.L_x_57:
[----:B------:R-:W-:Y:S05]  /*36c0*/  BSYNC B1 ;  /* 0x0000000000017941 */ /* 0x000fea0003800000 */
.L_x_56:
        /* <DEDUP_REMOVED lines=8> */
.L_x_59:
[----:B------:R-:W-:Y:S05]  /*3750*/  BSYNC B1 ;  /* 0x0000000000017941 */ /* 0x000fea0003800000 */
.L_x_58:
[----:B--2--5:R-:W-:Y:S01]  /*3760*/  FMUL R3, R21, R58 ;  /* 0x0000003a15037220 */ /* 0x024fe20000400000 */
[----:B------:R-:W-:Y:S01]  /*3770*/  ISETP.GT.AND P3, PT, R0, RZ, P0 ;  /* 0x000000ff0000720c */ /* 0x000fe20000764270 */
[----:B------:R-:W-:Y:S02]  /*3780*/  BSSY B1, `(.L_x_60) ;  /* 0x0000005000017945 */ /* 0x000fe40003800000 */
[----:B------:R-:W-:-:S05]  /*3790*/  FFMA R3, R36, R57, R3 ;  /* 0x0000003924037223 */ /* 0x000fca0000000003 */
[----:B------:R2:W-:Y:S05]  /*37a0*/  @P2 STG.E desc[UR48][R6.64+0x60], R3 ;  /* 0x0000600306002986 */ /* 0x0005ea000c101930 */
[----:B------:R-:W-:Y:S05]  /*37b0*/  @!P3 BRA `(.L_x_61) ;  /* 0x000000000004b947 */ /* 0x000fea0003800000 */
[----:B------:R0:W5:Y:S02]  /*37c0*/  LDG.E.LTC128B R21, desc[UR48][R4.64+0x64] ;  /* 0x0000643004157981 */ /* 0x000164000c1e1920 */
.L_x_61:
[----:B------:R-:W-:Y:S05]  /*37d0*/  BSYNC B1 ;  /* 0x0000000000017941 */ /* 0x000fea0003800000 */
.L_x_60:
[----:B-----5:R-:W-:Y:S01]  /*37e0*/  FMUL R12, R21, R58 ;  /* 0x0000003a150c7220 */ /* 0x020fe20000400000 */
[----:B------:R-:W-:Y:S01]  /*37f0*/  ISETP.GT.AND P2, PT, R0, 0x8, P1 ;  /* 0x000000080000780c */ /* 0x000fe20000f44270 */
[----:B------:R-:W-:Y:S02]  /*3800*/  BSSY B1, `(.L_x_62) ;  /* 0x0000005000017945 */ /* 0x000fe40003800000 */
[----:B------:R-:W-:-:S05]  /*3810*/  FFMA R37, R37, R57, R12 ;  /* 0x0000003925257223 */ /* 0x000fca000000000c */
[----:B------:R0:W-:Y:S05]  /*3820*/  @P3 STG.E desc[UR48][R6.64+0x64], R37 ;  /* 0x0000642506003986 */ /* 0x0001ea000c101930 */
[----:B------:R-:W-:Y:S05]  /*3830*/  @!P2 BRA `(.L_x_63) ;  /* 0x000000000004a947 */ /* 0x000fea0003800000 */
[----:B------:R0:W5:Y:S02]  /*3840*/  LDG.E.LTC128B R21, desc[UR48][R8.64+0x60] ;  /* 0x0000603008157981 */ /* 0x000164000c1e1920 */
.L_x_63:
[----:B------:R-:W-:Y:S05]  /*3850*/  BSYNC B1 ;  /* 0x0000000000017941 */ /* 0x000fea0003800000 */
.L_x_62:
        /* <DEDUP_REMOVED lines=8> */
.L_x_65:
[----:B------:R-:W-:Y:S05]  /*38e0*/  BSYNC B1 ;  /* 0x0000000000017941 */ /* 0x000fea0003800000 */
.L_x_64:
        /* <DEDUP_REMOVED lines=8> */
.L_x_67:
[----:B------:R-:W-:Y:S05]  /*3970*/  BSYNC B1 ;  /* 0x0000000000017941 */ /* 0x000fea0003800000 */
.L_x_66:
[----:B--2--5:R-:W-:Y:S01]  /*3980*/  FMUL R3, R21, R58 ;  /* 0x0000003a15037220 */ /* 0x024fe20000400000 */
[----:B------:R-:W-:Y:S01]  /*3990*/  ISETP.GT.AND P3, PT, R0, RZ, P0 ;  /* 0x000000ff0000720c */ /* 0x000fe20000764270 */
[----:B------:R-:W-:Y:S02]  /*39a0*/  BSSY B1, `(.L_x_68) ;  /* 0x0000005000017945 */ /* 0x000fe40003800000 */
[----:B------:R-:W-:-:S05]  /*39b0*/  FFMA R3, R40, R57, R3 ;  /* 0x0000003928037223 */ /* 0x000fca0000000003 */
[----:B------:R2:W-:Y:S05]  /*39c0*/  @P2 STG.E desc[UR48][R6.64+0x80], R3 ;  /* 0x0000800306002986 */ /* 0x0005ea000c101930 */
[----:B------:R-:W-:Y:S05]  /*39d0*/  @!P3 BRA `(.L_x_69) ;  /* 0x000000000004b947 */ /* 0x000fea0003800000 */
[----:B------:R0:W5:Y:S02]  /*39e0*/  LDG.E.LTC128B R21, desc[UR48][R4.64+0x84] ;  /* 0x0000843004157981 */ /* 0x000164000c1e1920 */
.L_x_69:
[----:B------:R-:W-:Y:S05]  /*39f0*/  BSYNC B1 ;  /* 0x0000000000017941 */ /* 0x000fea0003800000 */
.L_x_68:
[----:B-----5:R-:W-:Y:S01]  /*3a00*/  FMUL R12, R21, R58 ;  /* 0x0000003a150c7220 */ /* 0x020fe20000400000 */
[----:B------:R-:W-:Y:S01]  /*3a10*/  ISETP.GT.AND P2, PT, R0, 0x8, P1 ;  /* 0x000000080000780c */ /* 0x000fe20000f44270 */
[----:B------:R-:W-:Y:S02]  /*3a20*/  BSSY B1, `(.L_x_70) ;  /* 0x0000005000017945 */ /* 0x000fe40003800000 */
[----:B------:R-:W-:-:S05]  /*3a30*/  FFMA R41, R41, R57, R12 ;  /* 0x0000003929297223 */ /* 0x000fca000000000c */
[----:B------:R0:W-:Y:S05]  /*3a40*/  @P3 STG.E desc[UR48][R6.64+0x84], R41 ;  /* 0x0000842906003986 */ /* 0x0001ea000c101930 */
[----:B------:R-:W-:Y:S05]  /*3a50*/  @!P2 BRA `(.L_x_71) ;  /* 0x000000000004a947 */ /* 0x000fea0003800000 */
[----:B------:R0:W5:Y:S02]  /*3a60*/  LDG.E.LTC128B R21, desc[UR48][R8.64+0x80] ;  /* 0x0000803008157981 */ /* 0x000164000c1e1920 */
.L_x_71:
[----:B------:R-:W-:Y:S05]  /*3a70*/  BSYNC B1 ;  /* 0x0000000000017941 */ /* 0x000fea0003800000 */
.L_x_70:
        /* <DEDUP_REMOVED lines=8> */
.L_x_73:
[----:B------:R-:W-:Y:S05]  /*3b00*/  BSYNC B1 ;  /* 0x0000000000017941 */ /* 0x000fea0003800000 */
.L_x_72:
        /* <DEDUP_REMOVED lines=8> */
.L_x_75:
[----:B------:R-:W-:Y:S05]  /*3b90*/  BSYNC B1 ;  /* 0x0000000000017941 */ /* 0x000fea0003800000 */
.L_x_74:
[----:B--2--5:R-:W-:Y:S01]  /*3ba0*/  FMUL R3, R21, R58 ;  /* 0x0000003a15037220 */ /* 0x024fe20000400000 */
[----:B------:R-:W-:Y:S01]  /*3bb0*/  ISETP.GT.AND P3, PT, R0, RZ, P0 ;  /* 0x000000ff0000720c */ /* 0x000fe20000764270 */
[----:B------:R-:W-:Y:S02]  /*3bc0*/  BSSY B1, `(.L_x_76) ;  /* 0x0000005000017945 */ /* 0x000fe40003800000 */
[----:B------:R-:W-:-:S05]  /*3bd0*/  FFMA R3, R44, R57, R3 ;  /* 0x000000392c037223 */ /* 0x000fca0000000003 */
[----:B------:R2:W-:Y:S05]  /*3be0*/  @P2 STG.E desc[UR48][R6.64+0xa0], R3 ;  /* 0x0000a00306002986 */ /* 0x0005ea000c101930 */
[----:B------:R-:W-:Y:S05]  /*3bf0*/  @!P3 BRA `(.L_x_77) ;  /* 0x000000000004b947 */ /* 0x000fea0003800000 */
[----:B------:R0:W5:Y:S02]  /*3c00*/  LDG.E.LTC128B R21, desc[UR48][R4.64+0xa4] ;  /* 0x0000a43004157981 */ /* 0x000164000c1e1920 */
.L_x_77:
[----:B------:R-:W-:Y:S05]  /*3c10*/  BSYNC B1 ;  /* 0x0000000000017941 */ /* 0x000fea0003800000 */
.L_x_76:
[----:B-----5:R-:W-:Y:S01]  /*3c20*/  FMUL R12, R21, R58 ;  /* 0x0000003a150c7220 */ /* 0x020fe20000400000 */
[----:B------:R-:W-:Y:S01]  /*3c30*/  ISETP.GT.AND P2, PT, R0, 0x8, P1 ;  /* 0x000000080000780c */ /* 0x000fe20000f44270 */
[----:B------:R-:W-:Y:S02]  /*3c40*/  BSSY B1, `(.L_x_78) ;  /* 0x0000005000017945 */ /* 0x000fe40003800000 */
[----:B------:R-:W-:-:S05]  /*3c50*/  FFMA R45, R45, R57, R12 ;  /* 0x000000392d2d7223 */ /* 0x000fca000000000c */
[----:B------:R0:W-:Y:S05]  /*3c60*/  @P3 STG.E desc[UR48][R6.64+0xa4], R45 ;  /* 0x0000a42d06003986 */ /* 0x0001ea000c101930 */
[----:B------:R-:W-:Y:S05]  /*3c70*/  @!P2 BRA `(.L_x_79) ;  /* 0x000000000004a947 */ /* 0x000fea0003800000 */
[----:B------:R0:W5:Y:S02]  /*3c80*/  LDG.E.LTC128B R21, desc[UR48][R8.64+0xa0] ;  /* 0x0000a03008157981 */ /* 0x000164000c1e1920 */
.L_x_79:
[----:B------:R-:W-:Y:S05]  /*3c90*/  BSYNC B1 ;  /* 0x0000000000017941 */ /* 0x000fea0003800000 */
.L_x_78:
        /* <DEDUP_REMOVED lines=8> */
.L_x_81:
[----:B------:R-:W-:Y:S05]  /*3d20*/  BSYNC B1 ;  /* 0x0000000000017941 */ /* 0x000fea0003800000 */
.L_x_80:
        /* <DEDUP_REMOVED lines=8> */
.L_x_83:
[----:B------:R-:W-:Y:S05]  /*3db0*/  BSYNC B1 ;  /* 0x0000000000017941 */ /* 0x000fea0003800000 */
.L_x_82:
[----:B--2--5:R-:W-:Y:S01]  /*3dc0*/  FMUL R3, R21, R58 ;  /* 0x0000003a15037220 */ /* 0x024fe20000400000 */
[----:B------:R-:W-:Y:S01]  /*3dd0*/  ISETP.GT.AND P3, PT, R0, RZ, P0 ;  /* 0x000000ff0000720c */ /* 0x000fe20000764270 */
[----:B------:R-:W-:Y:S02]  /*3de0*/  BSSY B1, `(.L_x_84) ;  /* 0x0000005000017945 */ /* 0x000fe40003800000 */
[----:B------:R-:W-:-:S05]  /*3df0*/  FFMA R3, R48, R57, R3 ;  /* 0x0000003930037223 */ /* 0x000fca0000000003 */
[----:B------:R2:W-:Y:S05]  /*3e00*/  @P2 STG.E desc[UR48][R6.64+0xc0], R3 ;  /* 0x0000c00306002986 */ /* 0x0005ea000c101930 */
[----:B------:R-:W-:Y:S05]  /*3e10*/  @!P3 BRA `(.L_x_85) ;  /* 0x000000000004b947 */ /* 0x000fea0003800000 */
[----:B------:R0:W5:Y:S02]  /*3e20*/  LDG.E.LTC128B R21, desc[UR48][R4.64+0xc4] ;  /* 0x0000c43004157981 */ /* 0x000164000c1e1920 */
.L_x_85:
[----:B------:R-:W-:Y:S05]  /*3e30*/  BSYNC B1 ;  /* 0x0000000000017941 */ /* 0x000fea0003800000 */
.L_x_84:
[----:B-----5:R-:W-:Y:S01]  /*3e40*/  FMUL R12, R21, R58 ;  /* 0x0000003a150c7220 */ /* 0x020fe20000400000 */
[----:B------:R-:W-:Y:S01]  /*3e50*/  ISETP.GT.AND P2, PT, R0, 0x8, P1 ;  /* 0x000000080000780c */ /* 0x000fe20000f44270 */
[----:B------:R-:W-:Y:S02]  /*3e60*/  BSSY B1, `(.L_x_86) ;  /* 0x0000005000017945 */ /* 0x000fe40003800000 */
[----:B------:R-:W-:-:S05]  /*3e70*/  FFMA R49, R49, R57, R12 ;  /* 0x0000003931317223 */ /* 0x000fca000000000c */
[----:B------:R0:W-:Y:S05]  /*3e80*/  @P3 STG.E desc[UR48][R6.64+0xc4], R49 ;  /* 0x0000c43106003986 */ /* 0x0001ea000c101930 */
[----:B------:R-:W-:Y:S05]  /*3e90*/  @!P2 BRA `(.L_x_87) ;  /* 0x000000000004a947 */ /* 0x000fea0003800000 */
[----:B------:R0:W5:Y:S02]  /*3ea0*/  LDG.E.LTC128B R21, desc[UR48][R8.64+0xc0] ;  /* 0x0000c03008157981 */ /* 0x000164000c1e1920 */
.L_x_87:
[----:B------:R-:W-:Y:S05]  /*3eb0*/  BSYNC B1 ;  /* 0x0000000000017941 */ /* 0x000fea0003800000 */
.L_x_86:
        /* <DEDUP_REMOVED lines=8> */
.L_x_89:
[----:B------:R-:W-:Y:S05]  /*3f40*/  BSYNC B1 ;  /* 0x0000000000017941 */ /* 0x000fea0003800000 */
.L_x_88:
        /* <DEDUP_REMOVED lines=8> */
.L_x_91:
[----:B------:R-:W-:Y:S05]  /*3fd0*/  BSYNC B1 ;  /* 0x0000000000017941 */ /* 0x000fea0003800000 */
.L_x_90:
[----:B--2--5:R-:W-:Y:S01]  /*3fe0*/  FMUL R3, R21, R58 ;  /* 0x0000003a15037220 */ /* 0x024fe20000400000 */
[----:B------:R-:W-:Y:S01]  /*3ff0*/  ISETP.GT.AND P3, PT, R0, RZ, P0 ;  /* 0x000000ff0000720c */ /* 0x000fe20000764270 */
[----:B------:R-:W-:Y:S02]  /*4000*/  BSSY B1, `(.L_x_92) ;  /* 0x0000005000017945 */ /* 0x000fe40003800000 */
[----:B------:R-:W-:-:S05]  /*4010*/  FFMA R3, R52, R57, R3 ;  /* 0x0000003934037223 */ /* 0x000fca0000000003 */
[----:B------:R2:W-:Y:S05]  /*4020*/  @P2 STG.E desc[UR48][R6.64+0xe0], R3 ;  /* 0x0000e00306002986 */ /* 0x0005ea000c101930 */
[----:B------:R-:W-:Y:S05]  /*4030*/  @!P3 BRA `(.L_x_93) ;  /* 0x000000000004b947 */ /* 0x000fea0003800000 */
[----:B------:R0:W5:Y:S02]  /*4040*/  LDG.E.LTC128B R21, desc[UR48][R4.64+0xe4] ;  /* 0x0000e43004157981 */ /* 0x000164000c1e1920 */
.L_x_93:
[----:B------:R-:W-:Y:S05]  /*4050*/  BSYNC B1 ;  /* 0x0000000000017941 */ /* 0x000fea0003800000 */
.L_x_92:
[----:B01--45:R-:W-:Y:S01]  /*4060*/  FMUL R4, R21, R58 ;  /* 0x0000003a15047220 */ /* 0x033fe20000400000 */
[----:B------:R-:W-:Y:S01]  /*4070*/  ISETP.GT.AND P1, PT, R0, 0x8, P1 ;  /* 0x000000080000780c */ /* 0x000fe20000f24270 */
[----:B------:R-:W-:Y:S02]  /*4080*/  BSSY B1, `(.L_x_94) ;  /* 0x0000005000017945 */ /* 0x000fe40003800000 */
[----:B------:R-:W-:-:S05]  /*4090*/  FFMA R53, R53, R57, R4 ;  /* 0x0000003935357223 */ /* 0x000fca0000000004 */
[----:B------:R0:W-:Y:S05]  /*40a0*/  @P3 STG.E desc[UR48][R6.64+0xe4], R53 ;  /* 0x0000e43506003986 */ /* 0x0001ea000c101930 */
[----:B------:R-:W-:Y:S05]  /*40b0*/  @!P1 BRA `(.L_x_95) ;  /* 0x0000000000049947 */ /* 0x000fea0003800000 */
[----:B------:R1:W5:Y:S02]  /*40c0*/  LDG.E.LTC128B R21, desc[UR48][R8.64+0xe0] ;  /* 0x0000e03008157981 */ /* 0x000364000c1e1920 */
.L_x_95:
[----:B------:R-:W-:Y:S05]  /*40d0*/  BSYNC B1 ;  /* 0x0000000000017941 */ /* 0x000fea0003800000 */
.L_x_94:
[----:B--2--5:R-:W-:Y:S01]  /*40e0*/  FMUL R3, R21, R58 ;  /* 0x0000003a15037220 */ /* 0x024fe20000400000 */
[----:B------:R-:W-:Y:S01]  /*40f0*/  @P1 IMAD.MOV.U32 R4, RZ, RZ, R10 ;  /* 0x000000ffff041224 */ /* 0x000fe200078e000a */
[----:B------:R-:W-:Y:S01]  /*4100*/  ISETP.GT.AND P0, PT, R0, 0x8, P0 ;  /* 0x000000080000780c */ /* 0x000fe20000704270 */
[----:B------:R-:W-:Y:S02]  /*4110*/  @P1 IMAD.MOV.U32 R5, RZ, RZ, R11 ;  /* 0x000000ffff051224 */ /* 0x000fe400078e000b */
[----:B------:R-:W-:Y:S01]  /*4120*/  FFMA R3, R54, R57, R3 ;  /* 0x0000003936037223 */ /* 0x000fe20000000003 */
[----:B------:R-:W-:Y:S04]  /*4130*/  BSSY B1, `(.L_x_96) ;  /* 0x0000004000017945 */ /* 0x000fe80003800000 */
[----:B------:R2:W-:Y:S05]  /*4140*/  @P1 STG.E desc[UR48][R4.64+0xe0], R3 ;  /* 0x0000e00304001986 */ /* 0x0005ea000c101930 */
[----:B------:R-:W-:Y:S05]  /*4150*/  @!P0 BRA `(.L_x_97) ;  /* 0x0000000000048947 */ /* 0x000fea0003800000 */
[----:B------:R4:W5:Y:S02]  /*4160*/  LDG.E.LTC128B R21, desc[UR48][R8.64+0xe4] ;  /* 0x0000e43008157981 */ /* 0x000964000c1e1920 */
.L_x_97:
[----:B------:R-:W-:Y:S05]  /*4170*/  BSYNC B1 ;  /* 0x0000000000017941 */ /* 0x000fea0003800000 */
.L_x_96:
[----:B-----5:R-:W-:-:S04]  /*4180*/  FMUL R0, R21, R58 ;  /* 0x0000003a15007220 */ /* 0x020fc80000400000 */
[----:B------:R-:W-:Y:S01]  /*4190*/  FFMA R55, R55, R57, R0 ;  /* 0x0000003937377223 */ /* 0x000fe20000000000 */
[----:B------:R-:W-:Y:S06]  /*41a0*/  @!P0 BRA `(.L_x_98) ;  /* 0x0000000400e08947 */ /* 0x000fec0003800000 */
[----:B------:R0:W-:Y:S01]  /*41b0*/  STG.E desc[UR48][R10.64+0xe4], R55 ;  /* 0x0000e4370a007986 */ /* 0x0001e2000c101930 */
[----:B------:R-:W-:Y:S05]  /*41c0*/  BRA `(.L_x_98) ;  /* 0x0000000400d87947 */ /* 0x000fea0003800000 */
.L_x_37:
[----:B------:R-:W-:Y:S01]  /*41d0*/  ULDC.64 UR4, c[0x0][0x5c0] ;  /* 0x0001700000047ab9 */ /* 0x000fe20000000a00 */
[----:B------:R-:W-:Y:S01]  /*41e0*/  ISETP.GT.AND P0, PT, R18, 0x1, PT ;  /* 0x000000011200780c */ /* 0x000fe20003f04270 */
[-C--:B------:R-:W-:Y:S01]  /*41f0*/  FMUL R3, R24, R57.reuse ;  /* 0x0000003918037220 */ /* 0x080fe20000400000 */
[----:B------:R-:W-:Y:S01]  /*4200*/  LEA R4, P2, R74, UR4, 0x2 ;  /* 0x000000044a047c11 */ /* 0x000fe2000f8410ff */
[-C--:B------:R-:W-:Y:S01]  /*4210*/  FMUL R25, R25, R57.reuse ;  /* 0x0000003919197220 */ /* 0x080fe20000400000 */
[----:B------:R-:W-:Y:S01]  /*4220*/  ISETP.GT.AND P4, PT, R0, RZ, P0 ;  /* 0x000000ff0000720c */ /* 0x000fe20000784270 */
[-C--:B------:R-:W-:Y:S01]  /*4230*/  FMUL R9, R26, R57.reuse ;  /* 0x000000391a097220 */ /* 0x080fe20000400000 */
[----:B------:R-:W-:Y:S01]  /*4240*/  LEA.HI.X R5, R74, UR5, R7, 0x2, P2 ;  /* 0x000000054a057c11 */ /* 0x000fe200090f1407 */
[-C--:B------:R-:W-:Y:S01]  /*4250*/  FMUL R27, R27, R57.reuse ;  /* 0x000000391b1b7220 */ /* 0x080fe20000400000 */
[----:B------:R-:W-:Y:S01]  /*4260*/  ISETP.GT.AND P2, PT, R0, 0x8, P1 ;  /* 0x000000080000780c */ /* 0x000fe20000f44270 */
[-C--:B------:R-:W-:Y:S01]  /*4270*/  FMUL R29, R29, R57.reuse ;  /* 0x000000391d1d7220 */ /* 0x080fe20000400000 */
[C---:B------:R-:W-:Y:S01]  /*4280*/  SHF.L.U64.HI R7, R59.reuse, 0x2, R64 ;  /* 0x000000023b077819 */ /* 0x040fe20000010240 */
[----:B------:R0:W-:Y:S01]  /*4290*/  @P3 STG.E desc[UR48][R4.64], R3 ;  /* 0x0000000304003986 */ /* 0x0001e2000c101930 */
[----:B------:R-:W-:Y:S01]  /*42a0*/  LEA R6, P3, R59, R4, 0x2 ;  /* 0x000000043b067211 */ /* 0x000fe200078610ff */
[-C--:B------:R-:W-:Y:S01]  /*42b0*/  FMUL R31, R31, R57.reuse ;  /* 0x000000391f1f7220 */ /* 0x080fe20000400000 */
[----:B------:R-:W-:Y:S01]  /*42c0*/  ISETP.GT.AND P1, PT, R18, 0x8, PT ;  /* 0x000000081200780c */ /* 0x000fe20003f24270 */
[-C--:B------:R-:W-:Y:S01]  /*42d0*/  FMUL R33, R33, R57.reuse ;  /* 0x0000003921217220 */ /* 0x080fe20000400000 */
[----:B------:R-:W-:Y:S01]  /*42e0*/  ISETP.GT.AND P0, PT, R0, 0x8, P0 ;  /* 0x000000080000780c */ /* 0x000fe20000704270 */
[----:B------:R-:W-:Y:S01]  /*42f0*/  IMAD.X R7, R7, 0x1, R5, P3 ;  /* 0x0000000107077824 */ /* 0x000fe200018e0605 */
[----:B------:R-:W-:Y:S01]  /*4300*/  ISETP.GT.AND P3, PT, R18, 0x9, PT ;  /* 0x000000091200780c */ /* 0x000fe20003f64270 */
[----:B------:R-:W-:Y:S01]  /*4310*/  @P4 STG.E desc[UR48][R4.64+0x4], R25 ;  /* 0x0000041904004986 */ /* 0x000fe2000c101930 */
[C---:B------:R-:W-:Y:S01]  /*4320*/  ISETP.GT.AND P4, PT, R0.reuse, RZ, P1 ;  /* 0x000000ff0000720c */ /* 0x040fe20000f84270 */
[-C--:B------:R-:W-:Y:S01]  /*4330*/  FMUL R35, R35, R57.reuse ;  /* 0x0000003923237220 */ /* 0x080fe20000400000 */
[C---:B------:R-:W-:Y:S01]  /*4340*/  ISETP.GT.AND P1, PT, R0.reuse, 0x8, P1 ;  /* 0x000000080000780c */ /* 0x040fe20000f24270 */
[----:B------:R1:W-:Y:S01]  /*4350*/  @P2 STG.E desc[UR48][R6.64], R9 ;  /* 0x0000000906002986 */ /* 0x0003e2000c101930 */
[----:B------:R-:W-:Y:S01]  /*4360*/  ISETP.GT.AND P2, PT, R0, RZ, P3 ;  /* 0x000000ff0000720c */ /* 0x000fe20001f44270 */
[-C--:B0-----:R-:W-:Y:S01]  /*4370*/  FMUL R3, R28, R57.reuse ;  /* 0x000000391c037220 */ /* 0x081fe20000400000 */
[----:B------:R-:W-:Y:S01]  /*4380*/  ISETP.GT.AND P3, PT, R0, 0x8, P3 ;  /* 0x000000080000780c */ /* 0x000fe20001f64270 */
[-C--:B------:R-:W-:Y:S01]  /*4390*/  FMUL R37, R37, R57.reuse ;  /* 0x0000003925257220 */ /* 0x080fe20000400000 */
[-C--:B------:R-:W-:Y:S01]  /*43a0*/  FMUL R39, R39, R57.reuse ;  /* 0x0000003927277220 */ /* 0x080fe20000400000 */
[----:B------:R-:W-:Y:S01]  /*43b0*/  @P0 STG.E desc[UR48][R6.64+0x4], R27 ;  /* 0x0000041b06000986 */ /* 0x000fe2000c101930 */
[----:B------:R-:W-:Y:S01]  /*43c0*/  ISETP.GT.AND P0, PT, R18, 0x10, PT ;  /* 0x000000101200780c */ /* 0x000fe20003f04270 */
[-C--:B------:R-:W-:Y:S01]  /*43d0*/  FMUL R41, R41, R57.reuse ;  /* 0x0000003929297220 */ /* 0x080fe20000400000 */
[-C--:B------:R-:W-:Y:S01]  /*43e0*/  FMUL R43, R43, R57.reuse ;  /* 0x000000392b2b7220 */ /* 0x080fe20000400000 */
[----:B------:R0:W-:Y:S01]  /*43f0*/  @P4 STG.E desc[UR48][R4.64+0x20], R3 ;  /* 0x0000200304004986 */ /* 0x0001e2000c101930 */
[----:B------:R-:W-:Y:S01]  /*4400*/  ISETP.GT.AND P4, PT, R0, RZ, P0 ;  /* 0x000000ff0000720c */ /* 0x000fe20000784270 */
[-C--:B-1----:R-:W-:Y:S01]  /*4410*/  FMUL R9, R30, R57.reuse ;  /* 0x000000391e097220 */ /* 0x082fe20000400000 */
[----:B------:R-:W-:Y:S01]  /*4420*/  ISETP.GT.AND P0, PT, R0, 0x8, P0 ;  /* 0x000000080000780c */ /* 0x000fe20000704270 */
[----:B------:R-:W-:Y:S01]  /*4430*/  @P2 STG.E desc[UR48][R4.64+0x24], R29 ;  /* 0x0000241d04002986 */ /* 0x000fe2000c101930 */
[----:B------:R-:W-:Y:S01]  /*4440*/  ISETP.GT.AND P2, PT, R18, 0x11, PT ;  /* 0x000000111200780c */ /* 0x000fe20003f44270 */
[-C--:B------:R-:W-:Y:S01]  /*4450*/  FMUL R45, R45, R57.reuse ;  /* 0x000000392d2d7220 */ /* 0x080fe20000400000 */
[-C--:B------:R-:W-:Y:S01]  /*4460*/  FMUL R47, R47, R57.reuse ;  /* 0x000000392f2f7220 */ /* 0x080fe20000400000 */
[----:B------:R1:W-:Y:S01]  /*4470*/  @P1 STG.E desc[UR48][R6.64+0x20], R9 ;  /* 0x0000200906001986 */ /* 0x0003e2000c101930 */
[C---:B------:R-:W-:Y:S01]  /*4480*/  ISETP.GT.AND P1, PT, R0.reuse, RZ, P2 ;  /* 0x000000ff0000720c */ /* 0x040fe20001724270 */
[-C--:B------:R-:W-:Y:S01]  /*4490*/  FMUL R49, R49, R57.reuse ;  /* 0x0000003931317220 */ /* 0x080fe20000400000 */
[----:B------:R-:W-:Y:S01]  /*44a0*/  ISETP.GT.AND P2, PT, R0, 0x8, P2 ;  /* 0x000000080000780c */ /* 0x000fe20001744270 */
[-C--:B0-----:R-:W-:Y:S01]  /*44b0*/  FMUL R3, R32, R57.reuse ;  /* 0x0000003920037220 */ /* 0x081fe20000400000 */
[----:B------:R-:W-:Y:S01]  /*44c0*/  @P3 STG.E desc[UR48][R6.64+0x24], R31 ;  /* 0x0000241f06003986 */ /* 0x000fe2000c101930 */
[----:B------:R-:W-:Y:S01]  /*44d0*/  ISETP.GT.AND P3, PT, R18, 0x18, PT ;  /* 0x000000181200780c */ /* 0x000fe20003f64270 */
[-C--:B------:R-:W-:Y:S01]  /*44e0*/  FMUL R51, R51, R57.reuse ;  /* 0x0000003933337220 */ /* 0x080fe20000400000 */
[-C--:B------:R-:W-:Y:S01]  /*44f0*/  FMUL R53, R53, R57.reuse ;  /* 0x0000003935357220 */ /* 0x080fe20000400000 */
[----:B------:R0:W-:Y:S01]  /*4500*/  @P4 STG.E desc[UR48][R4.64+0x40], R3 ;  /* 0x0000400304004986 */ /* 0x0001e2000c101930 */
[----:B------:R-:W-:Y:S01]  /*4510*/  ISETP.GT.AND P4, PT, R0, RZ, P3 ;  /* 0x000000ff0000720c */ /* 0x000fe20001f84270 */
[-C--:B------:R-:W-:Y:S01]  /*4520*/  FMUL R11, R54, R57.reuse ;  /* 0x00000039360b7220 */ /* 0x080fe20000400000 */
[-C--:B-1----:R-:W-:Y:S01]  /*4530*/  FMUL R9, R34, R57.reuse ;  /* 0x0000003922097220 */ /* 0x082fe20000400000 */
[----:B------:R-:W-:Y:S01]  /*4540*/  ISETP.GT.AND P3, PT, R0, 0x8, P3 ;  /* 0x000000080000780c */ /* 0x000fe20001f64270 */
[----:B------:R-:W-:Y:S01]  /*4550*/  @P1 STG.E desc[UR48][R4.64+0x44], R33 ;  /* 0x0000442104001986 */ /* 0x000fe2000c101930 */
[----:B------:R-:W-:Y:S01]  /*4560*/  ISETP.GT.AND P1, PT, R18, 0x19, PT ;  /* 0x000000191200780c */ /* 0x000fe20003f24270 */
[----:B------:R-:W-:-:S02]  /*4570*/  FMUL R55, R55, R57 ;  /* 0x0000003937377220 */ /* 0x000fc40000400000 */
[----:B------:R1:W-:Y:S01]  /*4580*/  @P0 STG.E desc[UR48][R6.64+0x40], R9 ;  /* 0x0000400906000986 */ /* 0x0003e2000c101930 */
[----:B------:R-:W-:Y:S01]  /*4590*/  ISETP.GT.AND P0, PT, R0, RZ, P1 ;  /* 0x000000ff0000720c */ /* 0x000fe20000f04270 */
[-C--:B0-----:R-:W-:Y:S02]  /*45a0*/  FMUL R3, R36, R57.reuse ;  /* 0x0000003924037220 */ /* 0x081fe40000400000 */
[----:B------:R-:W-:Y:S01]  /*45b0*/  @P2 STG.E desc[UR48][R6.64+0x44], R35 ;  /* 0x0000442306002986 */ /* 0x000fe2000c101930 */
[----:B------:R-:W-:Y:S02]  /*45c0*/  ISETP.GT.AND P2, PT, R18, 0x20, PT ;  /* 0x000000201200780c */ /* 0x000fe40003f44270 */
[C---:B------:R-:W-:Y:S01]  /*45d0*/  ISETP.GT.AND P1, PT, R0.reuse, 0x8, P1 ;  /* 0x000000080000780c */ /* 0x040fe20000f24270 */
[----:B------:R0:W-:Y:S01]  /*45e0*/  @P4 STG.E desc[UR48][R4.64+0x60], R3 ;  /* 0x0000600304004986 */ /* 0x0001e2000c101930 */
[C---:B------:R-:W-:Y:S02]  /*45f0*/  ISETP.GT.AND P4, PT, R0.reuse, RZ, P2 ;  /* 0x000000ff0000720c */ /* 0x040fe40001784270 */
[----:B------:R-:W-:Y:S01]  /*4600*/  ISETP.GT.AND P2, PT, R0, 0x8, P2 ;  /* 0x000000080000780c */ /* 0x000fe20001744270 */
[----:B-1----:R-:W-:-:S02]  /*4610*/  FMUL R9, R38, R57 ;  /* 0x0000003926097220 */ /* 0x002fc40000400000 */
[----:B------:R-:W-:Y:S01]  /*4620*/  @P0 STG.E desc[UR48][R4.64+0x64], R37 ;  /* 0x0000642504000986 */ /* 0x000fe2000c101930 */
[----:B------:R-:W-:-:S03]  /*4630*/  ISETP.GT.AND P0, PT, R18, 0x21, PT ;  /* 0x000000211200780c */ /* 0x000fc60003f04270 */
[----:B------:R1:W-:Y:S01]  /*4640*/  @P3 STG.E desc[UR48][R6.64+0x60], R9 ;  /* 0x0000600906003986 */ /* 0x0003e2000c101930 */
[----:B------:R-:W-:Y:S01]  /*4650*/  ISETP.GT.AND P3, PT, R0, RZ, P0 ;  /* 0x000000ff0000720c */ /* 0x000fe20000764270 */
[----:B0-----:R-:W-:Y:S01]  /*4660*/  FMUL R3, R40, R57 ;  /* 0x0000003928037220 */ /* 0x001fe20000400000 */
[----:B------:R-:W-:Y:S01]  /*4670*/  ISETP.GT.AND P0, PT, R0, 0x8, P0 ;  /* 0x000000080000780c */ /* 0x000fe20000704270 */
[----:B------:R-:W-:Y:S01]  /*4680*/  @P1 STG.E desc[UR48][R6.64+0x64], R39 ;  /* 0x0000642706001986 */ /* 0x000fe2000c101930 */
[----:B------:R-:W-:-:S03]  /*4690*/  ISETP.GT.AND P1, PT, R18, 0x28, PT ;  /* 0x000000281200780c */ /* 0x000fc60003f24270 */
[----:B------:R0:W-:Y:S01]  /*46a0*/  @P4 STG.E desc[UR48][R4.64+0x80], R3 ;  /* 0x0000800304004986 */ /* 0x0001e2000c101930 */
[C---:B------:R-:W-:Y:S02]  /*46b0*/  ISETP.GT.AND P4, PT, R0.reuse, RZ, P1 ;  /* 0x000000ff0000720c */ /* 0x040fe40000f84270 */
[----:B------:R-:W-:Y:S01]  /*46c0*/  ISETP.GT.AND P1, PT, R0, 0x8, P1 ;  /* 0x000000080000780c */ /* 0x000fe20000f24270 */
[----:B-1----:R-:W-:Y:S02]  /*46d0*/  FMUL R9, R42, R57 ;  /* 0x000000392a097220 */ /* 0x002fe40000400000 */
        /* <DEDUP_REMOVED lines=21> */
[----:B------:R-:W-:Y:S01]  /*4830*/  ISETP.GT.AND P4, PT, R18, 0x38, PT ;  /* 0x000000381200780c */ /* 0x000fe20003f84270 */
[----:B-1----:R-:W-:-:S04]  /*4840*/  FMUL R9, R50, R57 ;  /* 0x0000003932097220 */ /* 0x002fc80000400000 */
[----:B------:R-:W-:Y:S01]  /*4850*/  @P1 STG.E desc[UR48][R4.64+0xc4], R49 ;  /* 0x0000c43104001986 */ /* 0x000fe2000c101930 */
[C---:B------:R-:W-:Y:S02]  /*4860*/  ISETP.GT.AND P1, PT, R0.reuse, RZ, P4 ;  /* 0x000000ff0000720c */ /* 0x040fe40002724270 */
[C---:B------:R-:W-:Y:S01]  /*4870*/  ISETP.GT.AND P4, PT, R0.reuse, 0x8, P4 ;  /* 0x000000080000780c */ /* 0x040fe20002784270 */
[----:B------:R-:W-:Y:S01]  /*4880*/  @P0 STG.E desc[UR48][R6.64+0xc0], R9 ;  /* 0x0000c00906000986 */ /* 0x000fe2000c101930 */
[----:B------:R-:W-:Y:S01]  /*4890*/  ISETP.GT.AND P0, PT, R0, RZ, P3 ;  /* 0x000000ff0000720c */ /* 0x000fe20001f04270 */
[----:B0-----:R-:W-:Y:S01]  /*48a0*/  FMUL R3, R52, R57 ;  /* 0x0000003934037220 */ /* 0x001fe20000400000 */
[----:B------:R-:W-:Y:S01]  /*48b0*/  ISETP.GT.AND P3, PT, R0, 0x8, P3 ;  /* 0x000000080000780c */ /* 0x000fe20001f64270 */
[----:B------:R-:W-:Y:S06]  /*48c0*/  @P2 STG.E desc[UR48][R6.64+0xc4], R51 ;  /* 0x0000c43306002986 */ /* 0x000fec000c101930 */
[----:B------:R-:W-:Y:S04]  /*48d0*/  @P1 STG.E desc[UR48][R4.64+0xe0], R3 ;  /* 0x0000e00304001986 */ /* 0x000fe8000c101930 */
[----:B------:R0:W-:Y:S02]  /*48e0*/  @P0 STG.E desc[UR48][R4.64+0xe4], R53 ;  /* 0x0000e43504000986 */ /* 0x0001e4000c101930 */
[----:B0-----:R-:W-:-:S02]  /*48f0*/  @P4 IMAD.MOV.U32 R4, RZ, RZ, R6 ;  /* 0x000000ffff044224 */ /* 0x001fc400078e0006 */
[----:B------:R-:W-:-:S05]  /*4900*/  @P4 IMAD.MOV.U32 R5, RZ, RZ, R7 ;  /* 0x000000ffff054224 */ /* 0x000fca00078e0007 */
[----:B------:R0:W-:Y:S04]  /*4910*/  @P4 STG.E desc[UR48][R4.64+0xe0], R11 ;  /* 0x0000e00b04004986 */ /* 0x0001e8000c101930 */
[----:B------:R0:W-:Y:S02]  /*4920*/  @P3 STG.E desc[UR48][R6.64+0xe4], R55 ;  /* 0x0000e43706003986 */ /* 0x0001e4000c101930 */
.L_x_98:
[----:B------:R-:W-:Y:S05]  /*4930*/  BSYNC B0 ;  /* 0x0000000000007941 */ /* 0x000fea0003800000 */
.L_x_36:
[----:B0-2---:R-:W2:Y:S01]  /*4940*/  LDL.64 R4, [R1] ;  /* 0x0000000001047983 */ /* 0x005ea20000100a00 */
[----:B------:R-:W-:Y:S01]  /*4950*/  ULDC.64 UR4, c[0x0][0x650] ;  /* 0x0001940000047ab9 */ /* 0x000fe20000000a00 */
[----:B------:R-:W-:Y:S02]  /*4960*/  IMAD.U32 R0, RZ, RZ, UR45 ;  /* 0x0000002dff007e24 */ /* 0x000fe4000f8e00ff */
[----:B------:R-:W-:Y:S02]  /*4970*/  IMAD.MOV.U32 R22, RZ, RZ, -0x1 ;  /* 0xffffffffff167424 */ /* 0x000fe400078e00ff */
[----:B------:R0:W-:Y:S01]  /*4980*/  SYNCS.ARRIVE.TRANS64.A1T0 RZ, [R0+UR41], RZ ;  /* 0x000000ff00ff79a7 */ /* 0x0001e20008100029 */
[----:B------:R-:W-:Y:S02]  /*4990*/  IMAD.MOV.U32 R18, RZ, RZ, -0x1 ;  /* 0xffffffffff127424 */ /* 0x000fe400078e00ff */
[----:B------:R-:W-:Y:S01]  /*49a0*/  IMAD.MOV.U32 R19, RZ, RZ, -0x1 ;  /* 0xffffffffff137424 */ /* 0x000fe200078e00ff */
[----:B0-----:R-:W-:-:S02]  /*49b0*/  PRMT R0, RZ, 0x7610, R0 ;  /* 0x00007610ff007816 */ /* 0x001fc40000000000 */
[----:B--2---:R-:W-:-:S05]  /*49c0*/  LEA R16, P0, R4, R16, 0x1 ;  /* 0x0000001004107211 */ /* 0x004fca00078008ff */
[----:B------:R-:W-:Y:S01]  /*49d0*/  IMAD.X R17, R66, 0x1, R17, P0 ;  /* 0x0000000142117824 */ /* 0x000fe200000e0611 */
[----:B------:R-:W-:-:S04]  /*49e0*/  ISETP.GE.U32.AND P0, PT, R16, UR4, PT ;  /* 0x0000000410007c0c */ /* 0x000fc8000bf06070 */
[----:B------:R-:W-:-:S13]  /*49f0*/  ISETP.GE.U32.AND.EX P0, PT, R17, UR5, PT, P0 ;  /* 0x0000000511007c0c */ /* 0x000fda000bf06100 */
[----:B------:R-:W-:Y:S05]  /*4a00*/  @P0 BRA `(.L_x_99) ;  /* 0x00000004004c0947 */ /* 0x000fea0003800000 */
[----:B---3--:R-:W0:Y:S01]  /*4a10*/  LDC.64 R10, c[0x0][0x628] ;  /* 0x00018a00ff0a7b82 */ /* 0x008e220000000a00 */
[----:B------:R-:W2:Y:S01]  /*4a20*/  S2R R12, SR_CTAID.X ;  /* 0x00000000000c7919 */ /* 0x000ea20000002500 */
[----:B-1--4-:R-:W-:Y:S02]  /*4a30*/  IMAD.MOV.U32 R8, RZ, RZ, R16 ;  /* 0x000000ffff087224 */ /* 0x012fe400078e0010 */
[----:B------:R-:W-:Y:S01]  /*4a40*/  IMAD.MOV.U32 R9, RZ, RZ, R17 ;  /* 0x000000ffff097224 */ /* 0x000fe200078e0011 */
[----:B------:R-:W1:Y:S03]  /*4a50*/  S2R R18, SR_CTAID.Y ;  /* 0x0000000000127919 */ /* 0x000e660000002600 */
[----:B------:R-:W3:Y:S08]  /*4a60*/  LDC R0, c[0x0][0x630] ;  /* 0x00018c00ff007b82 */ /* 0x000ef00000000800 */
[----:B------:R-:W4:Y:S01]  /*4a70*/  LDC.64 R14, c[0x0][0x620] ;  /* 0x00018800ff0e7b82 */ /* 0x000f220000000a00 */
[----:B0-----:R-:W-:-:S04]  /*4a80*/  ISETP.NE.U32.AND P0, PT, R10, RZ, PT ;  /* 0x000000ff0a00720c */ /* 0x001fc80003f05070 */
[----:B------:R-:W-:-:S13]  /*4a90*/  ISETP.NE.AND.EX P0, PT, R11, RZ, PT, P0 ;  /* 0x000000ff0b00720c */ /* 0x000fda0003f05300 */
[----:B-1234-:R-:W-:Y:S05]  /*4aa0*/  @!P0 BRA `(.L_x_100) ;  /* 0x0000000000288947 */ /* 0x01efea0003800000 */
[----:B------:R-:W0:Y:S02]  /*4ab0*/  LDC R3, c[0x0][0x634] ;  /* 0x00018d00ff037b82 */ /* 0x000e240000000800 */
[----:B0-----:R-:W-:-:S05]  /*4ac0*/  IADD3 R3, P0, R16, R3, RZ ;  /* 0x0000000310037210 */ /* 0x001fca0007f1e0ff */
        /* <DEDUP_REMOVED lines=8> */
.L_x_100:
[-CC-:B------:R-:W-:Y:S01]  /*4b50*/  SHF.R.U64 R19, R8, R0.reuse, R9.reuse ;  /* 0x0000000008137219 */ /* 0x180fe20000001209 */
[----:B------:R-:W0:Y:S01]  /*4b60*/  LDC.64 R26, c[0x0][0x640] ;  /* 0x00019000ff1a7b82 */ /* 0x000e220000000a00 */
[----:B------:R-:W-:Y:S01]  /*4b70*/  SHF.R.U32.HI R0, RZ, R0, R9 ;  /* 0x00000000ff007219 */ /* 0x000fe20000011609 */
[----:B------:R-:W-:Y:S01]  /*4b80*/  ULDC UR4, c[0x0][0x150] ;  /* 0x0000540000047ab9 */ /* 0x000fe20000000800 */
[----:B------:R-:W-:Y:S02]  /*4b90*/  IADD3 R3, P0, RZ, -R19, RZ ;  /* 0x80000013ff037210 */ /* 0x000fe40007f1e0ff */
[----:B------:R-:W-:-:S03]  /*4ba0*/  I2FP.F32.U32 R7, R12 ;  /* 0x0000000c00077245 */ /* 0x000fc60000201000 */
[----:B------:R-:W1:Y:S01]  /*4bb0*/  LDC R6, c[0x0][0x618] ;  /* 0x00018600ff067b82 */ /* 0x000e620000000800 */
[----:B------:R-:W-:Y:S02]  /*4bc0*/  IMAD.X R5, RZ, RZ, ~R0, P0 ;  /* 0x000000ffff057224 */ /* 0x000fe400000e0e00 */
[----:B------:R-:W-:Y:S01]  /*4bd0*/  FMUL R7, R7, UR4 ;  /* 0x0000000407077c20 */ /* 0x000fe20008400000 */
[----:B------:R-:W-:Y:S01]  /*4be0*/  ULDC UR4, c[0x0][0x154] ;  /* 0x0000550000047ab9 */ /* 0x000fe20000000800 */
[-C--:B------:R-:W-:Y:S02]  /*4bf0*/  IMAD R0, R5, R14.reuse, RZ ;  /* 0x0000000e05007224 */ /* 0x080fe400078e02ff */
[C---:B------:R-:W-:Y:S01]  /*4c00*/  IMAD.WIDE.U32 R4, R3.reuse, R14, R16 ;  /* 0x0000000e03047225 */ /* 0x040fe200078e0010 */
[----:B------:R-:W2:Y:S01]  /*4c10*/  LDC R11, c[0x0][0x608] ;  /* 0x00018200ff0b7b82 */ /* 0x000ea20000000800 */
[----:B------:R-:W3:Y:S02]  /*4c20*/  F2I.U32.TRUNC.NTZ R7, R7 ;  /* 0x0000000700077305 */ /* 0x000ee4000020f000 */
[----:B------:R-:W-:-:S04]  /*4c30*/  IMAD R3, R3, R15, R0 ;  /* 0x0000000f03037224 */ /* 0x000fc800078e0200 */
[----:B------:R-:W-:Y:S01]  /*4c40*/  IMAD.IADD R3, R5, 0x1, R3 ;  /* 0x0000000105037824 */ /* 0x000fe200078e0203 */
[----:B------:R-:W4:Y:S01]  /*4c50*/  LDC R8, c[0x0][0x658] ;  /* 0x00019600ff087b82 */ /* 0x000f220000000800 */
[----:B------:R-:W-:Y:S02]  /*4c60*/  I2FP.F32.U32 R5, R18 ;  /* 0x0000001200057245 */ /* 0x000fe40000201000 */
[----:B0-----:R-:W-:-:S04]  /*4c70*/  ISETP.NE.U32.AND P0, PT, R26, RZ, PT ;  /* 0x000000ff1a00720c */ /* 0x001fc80003f05070 */
[----:B------:R-:W-:Y:S01]  /*4c80*/  ISETP.NE.AND.EX P0, PT, R27, RZ, PT, P0 ;  /* 0x000000ff1b00720c */ /* 0x000fe20003f05300 */
[----:B------:R-:W0:Y:S01]  /*4c90*/  LDC R9, c[0x0][0x144] ;  /* 0x00005100ff097b82 */ /* 0x000e220000000800 */
[-C--:B-1----:R-:W-:Y:S01]  /*4ca0*/  SHF.R.U32.HI R0, RZ, R6.reuse, R3 ;  /* 0x00000006ff007219 */ /* 0x082fe20000011603 */
[----:B---3--:R-:W-:Y:S01]  /*4cb0*/  IMAD.MOV R7, RZ, RZ, -R7 ;  /* 0x000000ffff077224 */ /* 0x008fe200078e0a07 */
[----:B------:R-:W-:Y:S01]  /*4cc0*/  SHF.R.U64 R13, R4, R6, R3 ;  /* 0x00000006040d7219 */ /* 0x000fe20000001203 */
[----:B------:R-:W-:-:S04]  /*4cd0*/  FMUL R6, R5, UR4 ;  /* 0x0000000405067c20 */ /* 0x000fc80008400000 */
[----:B------:R-:W1:Y:S01]  /*4ce0*/  LDC R21, c[0x0][0x148] ;  /* 0x00005200ff157b82 */ /* 0x000e620000000800 */
[-CC-:B--2---:R-:W-:Y:S02]  /*4cf0*/  SHF.R.U64 R10, R13, R11.reuse, R0.reuse ;  /* 0x0000000b0d0a7219 */ /* 0x184fe40000001200 */
[----:B------:R-:W-:Y:S02]  /*4d00*/  SHF.R.U32.HI R3, RZ, R11, R0 ;  /* 0x0000000bff037219 */ /* 0x000fe40000011600 */
[----:B------:R2:W3:Y:S03]  /*4d10*/  F2I.U32.TRUNC.NTZ R0, R6 ;  /* 0x0000000600007305 */ /* 0x0004e6000020f000 */
[----:B------:R-:W1:Y:S01]  /*4d20*/  LDC R14, c[0x0][0x648] ;  /* 0x00019200ff0e7b82 */ /* 0x000e620000000800 */
[-CC-:B----4-:R-:W-:Y:S02]  /*4d30*/  SHF.R.U64 R15, R10, R8.reuse, R3.reuse ;  /* 0x000000080a0f7219 */ /* 0x190fe40000001203 */
[----:B------:R-:W-:-:S03]  /*4d40*/  SHF.R.U32.HI R5, RZ, R8, R3 ;  /* 0x00000008ff057219 */ /* 0x000fc60000011603 */
[----:B------:R-:W-:Y:S02]  /*4d50*/  IMAD.MOV.U32 R4, RZ, RZ, R15 ;  /* 0x000000ffff047224 */ /* 0x000fe400078e000f */
[----:B------:R-:W4:Y:S01]  /*4d60*/  LDC R20, c[0x0][0x638] ;  /* 0x00018e00ff147b82 */ /* 0x000f220000000800 */
[----:B0-----:R-:W-:-:S07]  /*4d70*/  IMAD R25, R9, R7, R12 ;  /* 0x0000000709197224 */ /* 0x001fce00078e020c */
[----:B------:R-:W0:Y:S08]  /*4d80*/  LDC R24, c[0x0][0x610] ;  /* 0x00018400ff187b82 */ /* 0x000e300000000800 */
[----:B------:R-:W0:Y:S01]  /*4d90*/  LDC R28, c[0x0][0x600] ;  /* 0x00018000ff1c7b82 */ /* 0x000e220000000800 */
[----:B--23--:R-:W-:Y:S05]  /*4da0*/  @!P0 BRA `(.L_x_101) ;  /* 0x0000000000288947 */ /* 0x00cfea0003800000 */
        /* <DEDUP_REMOVED lines=10> */
.L_x_101:
[----:B------:R-:W-:Y:S02]  /*4e50*/  ISETP.NE.AND P0, PT, R2, 0x1, PT ;  /* 0x000000010200780c */ /* 0x000fe40003f05270 */
[----:B-1----:R-:W-:Y:S01]  /*4e60*/  SHF.R.U64 R3, R4, R14, R5 ;  /* 0x0000000e04037219 */ /* 0x002fe20000001205 */
[----:B------:R-:W-:Y:S01]  /*4e70*/  IMAD.MOV R5, RZ, RZ, -R0 ;  /* 0x000000ffff057224 */ /* 0x000fe200078e0a00 */
[----:B------:R-:W-:-:S03]  /*4e80*/  LOP3.LUT R0, R10, R69, RZ, 0xc0, !PT ;  /* 0x000000450a007212 */ /* 0x000fc600078ec0ff */
[----:B------:R-:W-:Y:S02]  /*4e90*/  IMAD.MOV R4, RZ, RZ, -R3 ;  /* 0x000000ffff047224 */ /* 0x000fe400078e0a03 */
[----:B------:R-:W-:Y:S01]  /*4ea0*/  IMAD R22, R65, R3, R0 ;  /* 0x0000000341167224 */ /* 0x000fe200078e0200 */
[----:B------:R-:W-:Y:S01]  /*4eb0*/  LOP3.LUT R3, R13, R68, RZ, 0xc0, !PT ;  /* 0x000000440d037212 */ /* 0x000fe200078ec0ff */
[----:B----4-:R-:W-:Y:S02]  /*4ec0*/  IMAD R0, R4, R20, R15 ;  /* 0x0000001404007224 */ /* 0x010fe400078e020f */
[----:B------:R-:W-:Y:S02]  /*4ed0*/  @P0 IMAD R25, R21, R5, R18 ;  /* 0x0000000515190224 */ /* 0x000fe400078e0212 */
[----:B0-----:R-:W-:Y:S02]  /*4ee0*/  IMAD R3, R0, R28, R3 ;  /* 0x0000001c00037224 */ /* 0x001fe400078e0203 */
[----:B------:R-:W-:-:S02]  /*4ef0*/  IMAD R22, R22, R24, R25 ;  /* 0x0000001816167224 */ /* 0x000fc400078e0219 */
[----:B------:R-:W-:-:S03]  /*4f00*/  IMAD.MOV.U32 R4, RZ, RZ, 0x1 ;  /* 0x00000001ff047424 */ /* 0x000fc600078e00ff */
[----:B------:R-:W-:Y:S02]  /*4f10*/  SEL R18, R3, R22, !P0 ;  /* 0x0000001603127207 */ /* 0x000fe40004000000 */
[----:B------:R-:W-:Y:S02]  /*4f20*/  PRMT R0, R4, 0x7610, R0 ;  /* 0x0000761004007816 */ /* 0x000fe40000000000 */
[----:B------:R-:W-:-:S07]  /*4f30*/  SEL R22, R22, R3, !P0 ;  /* 0x0000000316167207 */ /* 0x000fce0004000000 */
.L_x_99:
[----:B------:R-:W-:Y:S01]  /*4f40*/  LOP3.LUT P0, RZ, R0, 0xff, RZ, 0xc0, !PT ;  /* 0x000000ff00ff7812 */ /* 0x000fe2000780c0ff */
[----:B------:R-:W-:Y:S01]  /*4f50*/  UIMAD.WIDE.U32 UR4, UR36, -0x55555555, URZ ;  /* 0xaaaaaaab240478a5 */ /* 0x000fe2000f8e003f */
[----:B------:R-:W-:-:S03]  /*4f60*/  LOP3.LUT R77, R77, 0x1, RZ, 0x3c, !PT ;  /* 0x000000014d4d7812 */ /* 0x000fc600078e3cff */
[----:B------:R-:W-:-:S04]  /*4f70*/  USHF.R.U32.HI UR4, URZ, 0x1, UR5 ;  /* 0x000000013f047899 */ /* 0x000fc80008011605 */
[----:B------:R-:W-:-:S04]  /*4f80*/  UIMAD UR36, UR4, -0x3, UR36 ;  /* 0xfffffffd042478a4 */ /* 0x000fc8000f8e0224 */
[----:B------:R-:W-:Y:S08]  /*4f90*/  @P0 BRA `(.L_x_102) ;  /* 0xffffffc400f40947 */ /* 0x000ff0000383ffff */
[----:B------:R-:W-:Y:S05]  /*4fa0*/  EXIT ;  /* 0x000000000000794d */ /* 0x000fea0003800000 */
.L_x_17:
[----:B------:R-:W-:-:S08]  /*4fb0*/  ISETP.NE.AND P0, PT, R14, RZ, PT ;  /* 0x000000ff0e00720c */ /* 0x000fd00003f05270 */
[----:B0-----:R-:W0:-:S00]  /*4fc0*/  USETMAXREG.DEALLOC.CTAPOOL 0x28 ;  /* 0x00000028000079c8 */ /* 0x001e0000080e0500 */
[----:B------:R-:W-:Y:S05]  /*4fd0*/  @P0 EXIT ;  /* 0x000000000000094d */ /* 0x000fea0003800000 */
[----:B0-----:R-:W-:Y:S01]  /*4fe0*/  LOP3.LUT P0, RZ, R3, 0xff, RZ, 0xc0, !PT ;  /* 0x000000ff03ff7812 */ /* 0x001fe2000780c0ff */
[----:B------:R-:W-:Y:S02]  /*4ff0*/  IMAD.MOV.U32 R3, RZ, RZ, 0x1 ;  /* 0x00000001ff037424 */ /* 0x000fe400078e00ff */
[----:B------:R-:W-:-:S10]  /*5000*/  IMAD.MOV.U32 R8, RZ, RZ, RZ ;  /* 0x000000ffff087224 */ /* 0x000fd400078e00ff */
[----:B------:R-:W-:Y:S05]  /*5010*/  @!P0 BRA `(.L_x_103) ;  /* 0x0000000c00b08947 */ /* 0x000fea0003800000 */
[----:B------:R-:W0:Y:S01]  /*5020*/  S2UR UR6, SR_CgaCtaId ;  /* 0x00000000000679c3 */ /* 0x000e220000008800 */
[----:B------:R-:W-:Y:S01]  /*5030*/  LOP3.LUT P0, RZ, R4, 0x1f, RZ, 0xc0, !PT ;  /* 0x0000001f04ff7812 */ /* 0x000fe2000780c0ff */
[----:B------:R-:W-:Y:S01]  /*5040*/  ULDC UR21, c[0x0][0x658] ;  /* 0x0001960000157ab9 */ /* 0x000fe20000000800 */
[----:B------:R-:W-:Y:S01]  /*5050*/  UMOV UR4, 0xffffffff ;  /* 0xffffffff00047882 */ /* 0x000fe20000000000 */
[----:B------:R-:W-:Y:S01]  /*5060*/  BSSY B0, `(.L_x_103) ;  /* 0x00000e7000007945 */ /* 0x000fe20003800000 */
[----:B------:R-:W-:Y:S01]  /*5070*/  USHF.L.U32 UR4, UR4, UR21, URZ ;  /* 0x0000001504047299 */ /* 0x000fe2000800063f */
[C---:B------:R-:W-:Y:S01]  /*5080*/  ISETP.NE.AND P2, PT, R5.reuse, RZ, PT ;  /* 0x000000ff0500720c */ /* 0x040fe20003f45270 */
[----:B------:R-:W-:Y:S01]  /*5090*/  IMAD.MOV.U32 R10, RZ, RZ, 0x1 ;  /* 0x00000001ff0a7424 */ /* 0x000fe200078e00ff */
[----:B------:R-:W-:Y:S01]  /*50a0*/  ISETP.NE.OR P0, PT, R5, RZ, !P0 ;  /* 0x000000ff0500720c */ /* 0x000fe20004705670 */
[----:B------:R-:W-:Y:S01]  /*50b0*/  IMAD.MOV.U32 R3, RZ, RZ, 0x1 ;  /* 0x00000001ff037424 */ /* 0x000fe200078e00ff */
[----:B------:R-:W-:Y:S01]  /*50c0*/  LOP3.LUT R9, R23, 0x2, RZ, 0xfc, !PT ;  /* 0x0000000217097812 */ /* 0x000fe200078efcff */
[----:B------:R-:W-:Y:S01]  /*50d0*/  IMAD.MOV.U32 R8, RZ, RZ, RZ ;  /* 0x000000ffff087224 */ /* 0x000fe200078e00ff */
[----:B------:R-:W-:Y:S01]  /*50e0*/  ULDC UR13, c[0x0][0x600] ;  /* 0x00018000000d7ab9 */ /* 0x000fe20000000800 */
[----:B------:R-:W-:Y:S01]  /*50f0*/  UMOV UR5, 0x1 ;  /* 0x0000000100057882 */ /* 0x000fe20000000000 */
[----:B------:R-:W-:-:S02]  /*5100*/  UIADD3 UR30, UR37, 0x1, URZ ;  /* 0x00000001251e7890 */ /* 0x000fc4000fffe03f */
[----:B------:R-:W-:Y:S02]  /*5110*/  UIADD3 UR13, UR13, -0x1, URZ ;  /* 0xffffffff0d0d7890 */ /* 0x000fe4000fffe03f */
[----:B------:R-:W-:Y:S02]  /*5120*/  USHF.L.U32 UR21, UR5, UR21, URZ ;  /* 0x0000001505157299 */ /* 0x000fe4000800063f */
[----:B------:R-:W-:Y:S01]  /*5130*/  ULOP3.LUT UR29, URZ, UR4, URZ, 0x33, !UPT ;  /* 0x000000043f1d7292 */ /* 0x000fe2000f8e333f */
[----:B------:R-:W-:Y:S01]  /*5140*/  ULDC.64 UR22, c[0x0][0x198] ;  /* 0x0000660000167ab9 */ /* 0x000fe20000000a00 */
[----:B0-----:R-:W-:-:S10]  /*5150*/  IMAD.U32 R11, RZ, RZ, UR6 ;  /* 0x00000006ff0b7e24 */ /* 0x001fd4000f8e00ff */
.L_x_115:
[----:B------:R-:W-:-:S03]  /*5160*/  UMOV UR4, 0xffffffff ;  /* 0xffffffff00047882 */ /* 0x000fc60000000000 */
[----:B------:R-:W-:Y:S05]  /*5170*/  BRA.DIV UR4, `(.L_x_104) ;  /* 0x0000001204507947 */ /* 0x000fea000b800000 */
[----:B------:R-:W-:-:S13]  /*5180*/  ELECT P6, URZ, PT ;  /* 0x00000000003f782f */ /* 0x000fda00038c0000 */
.L_x_127:
[----:B------:R-:W0:Y:S01]  /*5190*/  LDC R4, c[0x0][0x28c] ;  /* 0x0000a300ff047b82 */ /* 0x000e220000000800 */
[----:B------:R-:W-:Y:S01]  /*51a0*/  BSSY B1, `(.L_x_105) ;  /* 0x000005e000017945 */ /* 0x000fe20003800000 */
[----:B0-----:R-:W-:-:S13]  /*51b0*/  ISETP.LT.OR P6, PT, R4, 0x1, !P6 ;  /* 0x000000010400780c */ /* 0x001fda00077c1670 */
[----:B------:R-:W-:Y:S05]  /*51c0*/  @P6 BRA `(.L_x_106) ;  /* 0x00000004006c6947 */ /* 0x000fea0003800000 */
[----:B------:R-:W-:Y:S02]  /*51d0*/  IMAD R11, R22, 0x8, R11 ;  /* 0x00000008160b7824 */ /* 0x000fe400078e020b */
[----:B------:R-:W-:Y:S02]  /*51e0*/  IMAD.SHL.U32 R18, R18, 0x40, RZ ;  /* 0x0000004012127824 */ /* 0x000fe400078e00ff */
[----:B------:R-:W-:Y:S02]  /*51f0*/  IMAD.MOV.U32 R15, RZ, RZ, RZ ;  /* 0x000000ffff0f7224 */ /* 0x000fe400078e00ff */
[----:B------:R-:W-:Y:S02]  /*5200*/  IMAD.U32 R20, RZ, RZ, UR30 ;  /* 0x0000001eff147e24 */ /* 0x000fe4000f8e00ff */
[----:B------:R-:W-:Y:S02]  /*5210*/  IMAD.MOV.U32 R4, RZ, RZ, R3 ;  /* 0x000000ffff047224 */ /* 0x000fe400078e0003 */
[----:B------:R-:W-:-:S02]  /*5220*/  IMAD.MOV.U32 R6, RZ, RZ, R8 ;  /* 0x000000ffff067224 */ /* 0x000fc400078e0008 */
[----:B------:R-:W-:-:S07]  /*5230*/  IMAD.SHL.U32 R12, R11, 0x8, RZ ;  /* 0x000000080b0c7824 */ /* 0x000fce00078e00ff */
.L_x_110:
[----:B------:R-:W0:Y:S01]  /*5240*/  S2UR UR4, SR_CgaCtaId ;  /* 0x00000000000479c3 */ /* 0x000e220000008800 */
[----:B------:R-:W-:Y:S02]  /*5250*/  MOV R14, 0x400 ;  /* 0x00000400000e7802 */ /* 0x000fe40000000f00 */
[----:B------:R-:W-:-:S05]  /*5260*/  SHF.L.U32 R5, R4, 0x1f, RZ ;  /* 0x0000001f04057819 */ /* 0x000fca00000006ff */
[----:B------:R-:W1:Y:S01]  /*5270*/  @!P2 LDC R7, c[0x0][0x500] ;  /* 0x00014000ff07ab82 */ /* 0x000e620000000800 */
[----:B0-----:R-:W-:-:S05]  /*5280*/  IMAD.U32 R11, RZ, RZ, UR4 ;  /* 0x00000004ff0b7e24 */ /* 0x001fca000f8e00ff */
[----:B------:R-:W-:-:S05]  /*5290*/  LEA R13, R11, R14, 0x18 ;  /* 0x0000000e0b0d7211 */ /* 0x000fca00078ec0ff */
[----:B------:R-:W-:-:S04]  /*52a0*/  IMAD R14, R6, 0x8, R13 ;  /* 0x00000008060e7824 */ /* 0x000fc800078e020d */
[----:B------:R-:W0:Y:S02]  /*52b0*/  SYNCS.PHASECHK.TRANS64.TRYWAIT P1, [R14+URZ+0x18], R5 ;  /* 0x000018050e0075a7 */ /* 0x000e24000802017f */
[----:B01----:R-:W-:Y:S05]  /*52c0*/  @!P1 BRA `(.L_x_107) ;  /* 0x00000010001c9947 */ /* 0x003fea0003800000 */
.L_x_128:
[----:B0-----:R-:W-:Y:S01]  /*52d0*/  PRMT R5, R9, 0x9910, RZ ;  /* 0x0000991009057816 */ /* 0x001fe200000000ff */
[----:B------:R0:W-:Y:S03]  /*52e0*/  @!P2 SYNCS.ARRIVE.TRANS64 RZ, [R14+URZ], R7 ;  /* 0x000000070effa9a7 */ /* 0x0001e6000800003f */
[----:B------:R-:W-:-:S13]  /*52f0*/  ISETP.NE.AND P1, PT, R5, 0x2, PT ;  /* 0x000000020500780c */ /* 0x000fda0003f25270 */
[----:B0-----:R-:W-:Y:S05]  /*5300*/  @P1 BRA `(.L_x_108) ;  /* 0x0000000000041947 */ /* 0x001fea0003800000 */
[----:B------:R-:W-:Y:S01]  /*5310*/  BPT.TRAP 0x1 ;  /* 0x000000040000795c */ /* 0x000fe20000300000 */
.L_x_108:
[----:B------:R-:W-:Y:S05]  /*5320*/  @P0 BRA `(.L_x_109) ;  /* 0x0000000000040947 */ /* 0x000fea0003800000 */
[----:B------:R-:W-:Y:S01]  /*5330*/  BPT.TRAP 0x1 ;  /* 0x000000040000795c */ /* 0x000fe20000300000 */
.L_x_109:
[----:B------:R-:W-:Y:S01]  /*5340*/  IMAD R5, R6, 0x20, R11 ;  /* 0x0000002006057824 */ /* 0x000fe200078e020b */
[----:B------:R-:W-:Y:S01]  /*5350*/  R2UR UR10, R15 ;  /* 0x000000000f0a72ca */ /* 0x000fe200000e0000 */
[----:B------:R-:W-:Y:S01]  /*5360*/  UIADD3 UR14, UP0, UR22, 0xf0, URZ ;  /* 0x000000f0160e7890 */ /* 0x000fe2000ff1e03f */
[----:B------:R-:W-:Y:S01]  /*5370*/  R2UR UR9, R14 ;  /* 0x000000000e0972ca */ /* 0x000fe200000e0000 */
[----:B------:R-:W-:Y:S01]  /*5380*/  IMAD.SHL.U32 R5, R5, 0x100, RZ ;  /* 0x0000010005057824 */ /* 0x000fe200078e00ff */
[----:B------:R-:W-:Y:S01]  /*5390*/  R2UR UR11, R12 ;  /* 0x000000000c0b72ca */ /* 0x000fe200000e0000 */
[----:B------:R-:W-:Y:S01]  /*53a0*/  UIADD3.X UR15, URZ, UR23, URZ, UP0, !UPT ;  /* 0x000000173f0f7290 */ /* 0x000fe200087fe43f */
[----:B------:R-:W-:Y:S01]  /*53b0*/  R2UR UR12, R19 ;  /* 0x00000000130c72ca */ /* 0x000fe200000e0000 */
[--C-:B------:R-:W-:Y:S01]  /*53c0*/  IMAD R5, R5, 0x4, R13.reuse ;  /* 0x0000000405057824 */ /* 0x100fe200078e020d */
[----:B------:R-:W-:Y:S01]  /*53d0*/  R2UR UR35, R18 ;  /* 0x00000000122372ca */ /* 0x000fe200000e0000 */
[----:B------:R-:W-:Y:S01]  /*53e0*/  IMAD R13, R6, 0x8000, R13 ;  /* 0x00008000060d7824 */ /* 0x000fe200078e020d */
[----:B------:R-:W-:Y:S01]  /*53f0*/  UIADD3 UR4, UP1, UR22, 0x1f0, URZ ;  /* 0x000001f016047890 */ /* 0x000fe2000ff3e03f */
[----:B------:R-:W-:Y:S01]  /*5400*/  VIADD R20, R20, 0xffffffff ;  /* 0xffffffff14147836 */ /* 0x000fe20000000000 */
[----:B------:R-:W-:Y:S01]  /*5410*/  R2UR UR40, R5 ;  /* 0x00000000052872ca */ /* 0x000fe200000e0000 */
[----:B------:R-:W-:Y:S01]  /*5420*/  UIADD3 UR58, UR10, 0x20, URZ ;  /* 0x000000200a3a7890 */ /* 0x000fe2000fffe03f */
[----:B------:R-:W-:Y:S01]  /*5430*/  R2UR UR18, R13 ;  /* 0x000000000d1272ca */ /* 0x000fe200000e0000 */
[----:B------:R-:W-:Y:S01]  /*5440*/  UIADD3 UR50, UR10, 0x40, URZ ;  /* 0x000000400a327890 */ /* 0x000fe2000fffe03f */
[----:B------:R-:W-:Y:S01]  /*5450*/  ISETP.GT.AND P3, PT, R20, 0x1, PT ;  /* 0x000000011400780c */ /* 0x000fe20003f64270 */
[----:B------:R-:W-:Y:S01]  /*5460*/  UIADD3 UR42, UR10, 0x60, URZ ;  /* 0x000000600a2a7890 */ /* 0x000fe2000fffe03f */
[----:B------:R-:W-:Y:S01]  /*5470*/  VIADD R6, R6, 0x1 ;  /* 0x0000000106067836 */ /* 0x000fe20000000000 */
[----:B------:R-:W-:Y:S01]  /*5480*/  UMOV UR31, 0xff0000 ;  /* 0x00ff0000001f7882 */ /* 0x000fe20000000000 */
[----:B------:R-:W-:Y:S01]  /*5490*/  UMOV UR6, 0x0 ;  /* 0x0000000000067882 */ /* 0x000fe20000000000 */
[----:B------:R-:W-:Y:S01]  /*54a0*/  UMOV UR7, 0x10000000 ;  /* 0x1000000000077882 */ /* 0x000fe20000000000 */
[----:B------:R-:W-:Y:S01]  /*54b0*/  UIADD3.X UR5, URZ, UR23, URZ, UP1, !UPT ;  /* 0x000000173f057290 */ /* 0x000fe20008ffe43f */
[C---:B------:R-:W-:Y:S01]  /*54c0*/  ISETP.NE.AND P1, PT, R6.reuse, 0x3, PT ;  /* 0x000000030600780c */ /* 0x040fe20003f25270 */
[----:B------:R-:W-:Y:S01]  /*54d0*/  UMOV UR57, UR9 ;  /* 0x0000000900397c82 */ /* 0x000fe20008000000 */
[----:B------:R-:W-:Y:S01]  /*54e0*/  UIADD3 UR8, UR40, 0x100, URZ ;  /* 0x0000010028087890 */ /* 0x000fe2000fffe03f */
[----:B------:R-:W-:Y:S01]  /*54f0*/  VIADD R15, R15, 0x80 ;  /* 0x000000800f0f7836 */ /* 0x000fe20000000000 */
[----:B------:R-:W-:Y:S01]  /*5500*/  UIADD3 UR56, UR40, 0x2100, URZ ;  /* 0x0000210028387890 */ /* 0x000fe2000fffe03f */
[----:B------:R-:W-:Y:S01]  /*5510*/  SEL R5, RZ, 0x1, P1 ;  /* 0x00000001ff057807 */ /* 0x000fe20000800000 */
[----:B------:R-:W-:Y:S01]  /*5520*/  UIADD3 UR48, UR40, 0x4100, URZ ;  /* 0x0000410028307890 */ /* 0x000fe2000fffe03f */
[----:B------:R-:W-:Y:S01]  /*5530*/  SEL R6, R6, RZ, P1 ;  /* 0x000000ff06067207 */ /* 0x000fe20000800000 */
[----:B------:R-:W-:Y:S01]  /*5540*/  UIADD3 UR40, UR40, 0x6100, URZ ;  /* 0x0000610028287890 */ /* 0x000fe2000fffe03f */
[----:B------:R-:W-:Y:S01]  /*5550*/  LOP3.LUT R4, R4, R5, RZ, 0x3c, !PT ;  /* 0x0000000504047212 */ /* 0x000fe200078e3cff */
[----:B------:R-:W-:Y:S01]  /*5560*/  UIADD3 UR32, UR18, 0x18100, URZ ;  /* 0x0001810012207890 */ /* 0x000fe2000fffe03f */
[----:B------:R0:W-:Y:S01]  /*5570*/  UTMALDG.3D.MULTICAST [UR8], [UR14], UR31, desc[UR6] ;  /* 0x000006080e0073b4 */ /* 0x0001e2000801181f */
[----:B------:R-:W-:-:S02]  /*5580*/  UIADD3 UR24, UR18, 0x1a100, URZ ;  /* 0x0001a10012187890 */ /* 0x000fc4000fffe03f */
[----:B------:R-:W-:Y:S01]  /*5590*/  UIADD3 UR16, UR18, 0x1c100, URZ ;  /* 0x0001c10012107890 */ /* 0x000fe2000fffe03f */
[----:B------:R-:W-:Y:S01]  /*55a0*/  UMOV UR59, UR11 ;  /* 0x0000000b003b7c82 */ /* 0x000fe20008000000 */
[----:B------:R-:W-:Y:S01]  /*55b0*/  UMOV UR60, UR12 ;  /* 0x0000000c003c7c82 */ /* 0x000fe20008000000 */
[----:B------:R-:W-:Y:S01]  /*55c0*/  UMOV UR49, UR9 ;  /* 0x0000000900317c82 */ /* 0x000fe20008000000 */
[----:B------:R-:W-:Y:S01]  /*55d0*/  UMOV UR51, UR11 ;  /* 0x0000000b00337c82 */ /* 0x000fe20008000000 */
[----:B------:R-:W-:Y:S01]  /*55e0*/  UMOV UR52, UR12 ;  /* 0x0000000c00347c82 */ /* 0x000fe20008000000 */
[----:B------:R-:W-:Y:S01]  /*55f0*/  UMOV UR41, UR9 ;  /* 0x0000000900297c82 */ /* 0x000fe20008000000 */
[----:B------:R-:W-:Y:S01]  /*5600*/  UMOV UR44, UR12 ;  /* 0x0000000c002c7c82 */ /* 0x000fe20008000000 */
[----:B------:R-:W-:Y:S01]  /*5610*/  UMOV UR43, UR11 ;  /* 0x0000000b002b7c82 */ /* 0x000fe20008000000 */
[----:B------:R1:W-:Y:S01]  /*5620*/  UTMALDG.3D.MULTICAST [UR56], [UR14], UR31, desc[UR6] ;  /* 0x000006380e0073b4 */ /* 0x0003e2000801181f */
        /* <DEDUP_REMOVED lines=11> */
[----:B0-----:R-:W-:Y:S01]  /*56e0*/  UIADD3 UR8, UR18, 0x1e100, URZ ;  /* 0x0001e10012087890 */ /* 0x001fe2000fffe03f */
[----:B------:R-:W-:Y:S01]  /*56f0*/  UMOV UR11, UR35 ;  /* 0x00000023000b7c82 */ /* 0x000fe20008000000 */
[----:B------:R1:W-:Y:S01]  /*5700*/  UTMALDG.3D.MULTICAST [UR40], [UR14], UR31, desc[UR6] ;  /* 0x000006280e0073b4 */ /* 0x0003e2000801181f */
[----:B------:R-:W-:Y:S01]  /*5710*/  UMOV UR18, UR50 ;  /* 0x0000003200127c82 */ /* 0x000fe20008000000 */
[----:B------:R-:W-:Y:S01]  /*5720*/  UMOV UR10, UR42 ;  /* 0x0000002a000a7c82 */ /* 0x000fe20008000000 */
[----:B------:R1:W-:Y:S01]  /*5730*/  UTMALDG.3D [UR32], [UR4], desc[UR6] ;  /* 0x00000620040075b4 */ /* 0x0003e20008011000 */
[----:B------:R1:W-:Y:S01]  /*5740*/  UTMALDG.3D [UR24], [UR4], desc[UR6] ;  /* 0x00000618040075b4 */ /* 0x0003e20008011000 */
[----:B------:R1:W-:Y:S02]  /*5750*/  UTMALDG.3D [UR16], [UR4], desc[UR6] ;  /* 0x00000610040075b4 */ /* 0x0003e40008011000 */
[----:B------:R1:W-:Y:S02]  /*5760*/  UTMALDG.3D [UR8], [UR4], desc[UR6] ;  /* 0x00000608040075b4 */ /* 0x0003e40008011000 */
[----:B-1----:R-:W-:Y:S05]  /*5770*/  @P3 BRA `(.L_x_110) ;  /* 0xfffffff800b03947 */ /* 0x002fea000383ffff */
.L_x_106:
[----:B------:R-:W-:Y:S05]  /*5780*/  BSYNC B1 ;  /* 0x0000000000017941 */ /* 0x000fea0003800000 */
.L_x_105:
[----:B------:R-:W3:Y:S01]  /*5790*/  LDL.64 R24, [R1] ;  /* 0x0000000001187983 */ /* 0x000ee20000100a00 */
[----:B------:R-:W-:Y:S01]  /*57a0*/  LOP3.LUT P4, RZ, R10, 0xff, RZ, 0xc0, !PT ;  /* 0x000000ff0aff7812 */ /* 0x000fe2000788c0ff */
[----:B------:R-:W-:Y:S01]  /*57b0*/  VIADD R7, R8, UR37 ;  /* 0x0000002508077c36 */ /* 0x000fe20008000000 */
[----:B------:R-:W-:Y:S01]  /*57c0*/  ULDC.64 UR4, c[0x0][0x650] ;  /* 0x0001940000047ab9 */ /* 0x000fe20000000a00 */
[----:B------:R-:W-:Y:S01]  /*57d0*/  IMAD.U32 R8, RZ, RZ, UR37 ;  /* 0x00000025ff087e24 */ /* 0x000fe2000f8e00ff */
[----:B------:R-:W-:Y:S01]  /*57e0*/  UISETP.GE.U32.AND UP0, UPT, UR37, 0x3, UPT ;  /* 0x000000032500788c */ /* 0x000fe2000bf06070 */
[----:B------:R-:W-:Y:S01]  /*57f0*/  BSSY B1, `(.L_x_111) ;  /* 0x000006b000017945 */ /* 0x000fe20003800000 */
[----:B------:R-:W-:Y:S01]  /*5800*/  ISETP.GT.U32.AND P1, PT, R7, 0x2, PT ;  /* 0x000000020700780c */ /* 0x000fe20003f24070 */
[----:B------:R-:W-:Y:S01]  /*5810*/  IMAD.MOV.U32 R22, RZ, RZ, -0x1 ;  /* 0xffffffffff167424 */ /* 0x000fe200078e00ff */
[----:B------:R-:W-:Y:S01]  /*5820*/  PRMT R10, RZ, 0x7610, R10 ;  /* 0x00007610ff0a7816 */ /* 0x000fe2000000000a */
[----:B------:R-:W-:Y:S01]  /*5830*/  IMAD.MOV.U32 R18, RZ, RZ, -0x1 ;  /* 0xffffffffff127424 */ /* 0x000fe200078e00ff */
[----:B------:R-:W-:Y:S01]  /*5840*/  ISETP.LT.U32.AND P1, PT, R8, 0x3, P1 ;  /* 0x000000030800780c */ /* 0x000fe20000f21070 */
[----:B------:R-:W-:Y:S01]  /*5850*/  IMAD.MOV.U32 R19, RZ, RZ, -0x1 ;  /* 0xffffffffff137424 */ /* 0x000fe200078e00ff */
[----:B------:R-:W-:Y:S01]  /*5860*/  PLOP3.LUT P3, PT, PT, PT, UP0, 0x80, 0x0 ;  /* 0x000000000000781c */ /* 0x000fe20003f6f008 */
[----:B------:R-:W0:Y:S01]  /*5870*/  @P4 S2R R11, SR_CgaCtaId ;  /* 0x00000000000b4919 */ /* 0x000e220000008800 */
[----:B------:R-:W-:-:S04]  /*5880*/  @P4 MOV R4, 0x400 ;  /* 0x0000040000044802 */ /* 0x000fc80000000f00 */
[----:B0-----:R-:W-:Y:S01]  /*5890*/  @P4 LEA R6, R11, R4, 0x18 ;  /* 0x000000040b064211 */ /* 0x001fe200078ec0ff */
[----:B------:R-:W-:Y:S01]  /*58a0*/  IMAD.WIDE.U32 R4, R7, -0x55555555, RZ ;  /* 0xaaaaaaab07047825 */ /* 0x000fe200078e00ff */
[----:B------:R-:W-:Y:S02]  /*58b0*/  SEL R4, RZ, 0x1, !P1 ;  /* 0x00000001ff047807 */ /* 0x000fe40004800000 */
[----:B------:R0:W-:Y:S02]  /*58c0*/  @P4 SYNCS.ARRIVE.TRANS64.A1T0 RZ, [R6+URZ+0x68], RZ ;  /* 0x000068ff06ff49a7 */ /* 0x0001e4000810003f */
[----:B------:R-:W-:Y:S02]  /*58d0*/  LOP3.LUT R3, R3, R4, RZ, 0x3c, !PT ;  /* 0x0000000403037212 */ /* 0x000fe400078e3cff */
[----:B------:R-:W-:Y:S02]  /*58e0*/  PRMT R4, RZ, 0x7610, R4 ;  /* 0x00007610ff047816 */ /* 0x000fe40000000004 */
[----:B0-----:R-:W-:-:S04]  /*58f0*/  SHF.R.U32.HI R6, RZ, 0x1, R5 ;  /* 0x00000001ff067819 */ /* 0x001fc80000011605 */
[----:B------:R-:W-:Y:S01]  /*5900*/  @P3 LOP3.LUT R3, R3, 0x1, R6, 0x78, !PT ;  /* 0x0000000103033812 */ /* 0x000fe200078e7806 */
[----:B------:R-:W-:Y:S01]  /*5910*/  IMAD R8, R6, -0x3, R7 ;  /* 0xfffffffd06087824 */ /* 0x000fe200078e0207 */
[----:B---3--:R-:W-:-:S04]  /*5920*/  IADD3 R16, P4, R16, R24, RZ ;  /* 0x0000001810107210 */ /* 0x008fc80007f9e0ff */
[----:B------:R-:W-:Y:S01]  /*5930*/  ISETP.GE.U32.AND P1, PT, R16, UR4, PT ;  /* 0x0000000410007c0c */ /* 0x000fe2000bf26070 */
[----:B------:R-:W-:-:S05]  /*5940*/  IMAD.X R17, R17, 0x1, R0, P4 ;  /* 0x0000000111117824 */ /* 0x000fca00020e0600 */
[----:B------:R-:W-:-:S13]  /*5950*/  ISETP.GE.U32.AND.EX P1, PT, R17, UR5, PT, P1 ;  /* 0x0000000511007c0c */ /* 0x000fda000bf26110 */
[----:B------:R-:W-:Y:S05]  /*5960*/  @P1 BRA `(.L_x_112) ;  /* 0x00000004004c1947 */ /* 0x000fea0003800000 */
[----:B------:R-:W0:Y:S01]  /*5970*/  S2R R13, SR_CTAID.X ;  /* 0x00000000000d7919 */ /* 0x000e220000002500 */
[----:B------:R-:W-:Y:S01]  /*5980*/  ULDC.64 UR4, c[0x0][0x628] ;  /* 0x00018a0000047ab9 */ /* 0x000fe20000000a00 */
[----:B------:R-:W1:Y:S01]  /*5990*/  LDC R14, c[0x0][0x144] ;  /* 0x00005100ff0e7b82 */ /* 0x000e620000000800 */
[----:B------:R-:W-:Y:S01]  /*59a0*/  ISETP.NE.U32.AND P1, PT, RZ, UR4, PT ;  /* 0x00000004ff007c0c */ /* 0x000fe2000bf25070 */
[----:B------:R-:W3:Y:S01]  /*59b0*/  S2R R12, SR_CTAID.Y ;  /* 0x00000000000c7919 */ /* 0x000ee20000002600 */
[----:B------:R-:W-:Y:S01]  /*59c0*/  ULDC UR7, c[0x0][0x630] ;  /* 0x00018c0000077ab9 */ /* 0x000fe20000000800 */
[----:B------:R-:W-:Y:S01]  /*59d0*/  ULDC UR8, c[0x0][0x150] ;  /* 0x0000540000087ab9 */ /* 0x000fe20000000800 */
[----:B------:R-:W-:Y:S01]  /*59e0*/  ISETP.NE.AND.EX P1, PT, RZ, UR5, PT, P1 ;  /* 0x00000005ff007c0c */ /* 0x000fe2000bf25310 */
[----:B------:R-:W-:Y:S02]  /*59f0*/  IMAD.MOV.U32 R4, RZ, RZ, R16 ;  /* 0x000000ffff047224 */ /* 0x000fe400078e0010 */
[----:B------:R-:W-:Y:S01]  /*5a00*/  IMAD.MOV.U32 R5, RZ, RZ, R17 ;  /* 0x000000ffff057224 */ /* 0x000fe200078e0011 */
[----:B0-----:R-:W-:-:S09]  /*5a10*/  I2FP.F32.U32 R18, R13 ;  /* 0x0000000d00127245 */ /* 0x001fd20000201000 */
[----:B------:R-:W-:Y:S05]  /*5a20*/  @!P1 BRA `(.L_x_113) ;  /* 0x0000000000289947 */ /* 0x000fea0003800000 */
[----:B------:R-:W-:Y:S02]  /*5a30*/  ULDC UR6, c[0x0][0x634] ;  /* 0x00018d0000067ab9 */ /* 0x000fe40000000800 */
[----:B------:R-:W-:-:S05]  /*5a40*/  IADD3 R5, P1, R16, UR6, RZ ;  /* 0x0000000610057c10 */ /* 0x000fca000ff3e0ff */
[----:B------:R-:W-:-:S04]  /*5a50*/  IMAD.X R15, RZ, RZ, R17, P1 ;  /* 0x000000ffff0f7224 */ /* 0x000fc800008e0611 */
[----:B------:R-:W-:-:S04]  /*5a60*/  IMAD.WIDE.U32 R6, R15, UR4, RZ ;  /* 0x000000040f067c25 */ /* 0x000fc8000f8e00ff */
[----:B------:R-:W-:-:S04]  /*5a70*/  IMAD.WIDE.U32 R6, P1, R5, UR5, R6 ;  /* 0x0000000505067c25 */ /* 0x000fc8000f820006 */
[----:B------:R-:W-:-:S04]  /*5a80*/  IMAD.WIDE.U32 R4, R5, UR4, RZ ;  /* 0x0000000405047c25 */ /* 0x000fc8000f8e00ff */
[----:B------:R-:W-:Y:S01]  /*5a90*/  IMAD.MOV.U32 R4, RZ, RZ, R7 ;  /* 0x000000ffff047224 */ /* 0x000fe200078e0007 */
[----:B------:R-:W-:Y:S01]  /*5aa0*/  IADD3 RZ, P3, R5, R6, RZ ;  /* 0x0000000605ff7210 */ /* 0x000fe20007f7e0ff */
[----:B------:R-:W-:-:S04]  /*5ab0*/  IMAD.X R5, RZ, RZ, RZ, P1 ;  /* 0x000000ffff057224 */ /* 0x000fc800008e06ff */
[----:B------:R-:W-:-:S08]  /*5ac0*/  IMAD.WIDE.U32.X R4, R15, UR5, R4, P3 ;  /* 0x000000050f047c25 */ /* 0x000fd000098e0404 */
.L_x_113:
[----:B------:R-:W-:Y:S01]  /*5ad0*/  FMUL R18, R18, UR8 ;  /* 0x0000000812127c20 */ /* 0x000fe20008400000 */
[--C-:B------:R-:W-:Y:S01]  /*5ae0*/  SHF.R.U64 R19, R4, UR7, R5.reuse ;  /* 0x0000000704137c19 */ /* 0x100fe20008001205 */
[----:B------:R-:W-:Y:S01]  /*5af0*/  ULDC.64 UR4, c[0x0][0x620] ;  /* 0x0001880000047ab9 */ /* 0x000fe20000000a00 */
[----:B------:R-:W-:Y:S01]  /*5b00*/  SHF.R.U32.HI R4, RZ, UR7, R5 ;  /* 0x00000007ff047c19 */ /* 0x000fe20008011605 */
[----:B------:R-:W-:Y:S01]  /*5b10*/  ULDC.64 UR6, c[0x0][0x640] ;  /* 0x0001900000067ab9 */ /* 0x000fe20000000a00 */
[----:B------:R-:W-:Y:S01]  /*5b20*/  IADD3 R5, P1, RZ, -R19, RZ ;  /* 0x80000013ff057210 */ /* 0x000fe20007f3e0ff */
[----:B------:R-:W0:Y:S01]  /*5b30*/  F2I.U32.TRUNC.NTZ R18, R18 ;  /* 0x0000001200127305 */ /* 0x000e22000020f000 */
[----:B------:R-:W4:Y:S03]  /*5b40*/  LDC R15, c[0x0][0x148] ;  /* 0x00005200ff0f7b82 */ /* 0x000f260000000800 */
[----:B------:R-:W-:Y:S01]  /*5b50*/  IMAD.X R4, RZ, RZ, ~R4, P1 ;  /* 0x000000ffff047224 */ /* 0x000fe200008e0e04 */
[----:B------:R-:W-:-:S03]  /*5b60*/  ISETP.NE.U32.AND P1, PT, RZ, UR6, PT ;  /* 0x00000006ff007c0c */ /* 0x000fc6000bf25070 */
[----:B------:R-:W-:Y:S01]  /*5b70*/  IMAD R4, R4, UR4, RZ ;  /* 0x0000000404047c24 */ /* 0x000fe2000f8e02ff */
[----:B------:R-:W-:-:S03]  /*5b80*/  ISETP.NE.AND.EX P1, PT, RZ, UR7, PT, P1 ;  /* 0x00000007ff007c0c */ /* 0x000fc6000bf25310 */
[C---:B------:R-:W-:Y:S01]  /*5b90*/  IMAD R7, R5.reuse, UR5, R4 ;  /* 0x0000000505077c24 */ /* 0x040fe2000f8e0204 */
[----:B------:R-:W-:Y:S01]  /*5ba0*/  ULDC UR5, c[0x0][0x154] ;  /* 0x0000550000057ab9 */ /* 0x000fe20000000800 */
[----:B------:R-:W-:Y:S01]  /*5bb0*/  IMAD.WIDE.U32 R4, R5, UR4, R16 ;  /* 0x0000000405047c25 */ /* 0x000fe2000f8e0010 */
[----:B------:R-:W-:-:S03]  /*5bc0*/  ULDC UR4, c[0x0][0x618] ;  /* 0x0001860000047ab9 */ /* 0x000fc60000000800 */
[----:B0-----:R-:W-:Y:S02]  /*5bd0*/  IMAD.MOV R6, RZ, RZ, -R18 ;  /* 0x000000ffff067224 */ /* 0x001fe400078e0a12 */
[----:B------:R-:W-:Y:S02]  /*5be0*/  IMAD.IADD R5, R5, 0x1, R7 ;  /* 0x0000000105057824 */ /* 0x000fe400078e0207 */
[----:B-1----:R-:W-:Y:S01]  /*5bf0*/  IMAD R13, R14, R6, R13 ;  /* 0x000000060e0d7224 */ /* 0x002fe200078e020d */
[----:B---3--:R-:W-:Y:S02]  /*5c00*/  I2FP.F32.U32 R6, R12 ;  /* 0x0000000c00067245 */ /* 0x008fe40000201000 */
[--C-:B------:R-:W-:Y:S02]  /*5c10*/  SHF.R.U64 R14, R4, UR4, R5.reuse ;  /* 0x00000004040e7c19 */ /* 0x100fe40008001205 */
[----:B------:R-:W-:Y:S01]  /*5c20*/  SHF.R.U32.HI R5, RZ, UR4, R5 ;  /* 0x00000004ff057c19 */ /* 0x000fe20008011605 */
[----:B------:R-:W-:Y:S01]  /*5c30*/  FMUL R6, R6, UR5 ;  /* 0x0000000506067c20 */ /* 0x000fe20008400000 */
[----:B------:R-:W-:-:S02]  /*5c40*/  ULDC UR4, c[0x0][0x608] ;  /* 0x0001820000047ab9 */ /* 0x000fc40000000800 */
[--C-:B------:R-:W-:Y:S01]  /*5c50*/  SHF.R.U64 R20, R14, UR4, R5.reuse ;  /* 0x000000040e147c19 */ /* 0x100fe20008001205 */
[----:B------:R0:W1:Y:S01]  /*5c60*/  F2I.U32.TRUNC.NTZ R21, R6 ;  /* 0x0000000600157305 */ /* 0x000062000020f000 */
[----:B------:R-:W-:Y:S01]  /*5c70*/  SHF.R.U32.HI R5, RZ, UR4, R5 ;  /* 0x00000004ff057c19 */ /* 0x000fe20008011605 */
[----:B------:R-:W-:-:S03]  /*5c80*/  ULDC UR4, c[0x0][0x658] ;  /* 0x0001960000047ab9 */ /* 0x000fc60000000800 */
[--C-:B------:R-:W-:Y:S02]  /*5c90*/  SHF.R.U64 R18, R20, UR4, R5.reuse ;  /* 0x0000000414127c19 */ /* 0x100fe40008001205 */
[----:B------:R-:W-:-:S03]  /*5ca0*/  SHF.R.U32.HI R25, RZ, UR4, R5 ;  /* 0x00000004ff197c19 */ /* 0x000fc60008011605 */
[----:B------:R-:W-:Y:S02]  /*5cb0*/  IMAD.MOV.U32 R4, RZ, RZ, R18 ;  /* 0x000000ffff047224 */ /* 0x000fe400078e0012 */
[----:B------:R-:W-:Y:S01]  /*5cc0*/  IMAD.MOV.U32 R5, RZ, RZ, R25 ;  /* 0x000000ffff057224 */ /* 0x000fe200078e0019 */
[----:B0-----:R-:W-:Y:S06]  /*5cd0*/  @!P1 BRA `(.L_x_114) ;  /* 0x0000000000289947 */ /* 0x001fec0003800000 */
        /* <DEDUP_REMOVED lines=10> */
.L_x_114:
[----:B------:R-:W-:Y:S01]  /*5d80*/  ISETP.NE.AND P1, PT, R2, 0x1, PT ;  /* 0x000000010200780c */ /* 0x000fe20003f25270 */
[----:B------:R-:W-:Y:S01]  /*5d90*/  ULDC UR4, c[0x0][0x648] ;  /* 0x0001920000047ab9 */ /* 0x000fe20000000800 */
[----:B------:R-:W-:Y:S01]  /*5da0*/  LOP3.LUT R20, R20, UR29, RZ, 0xc0, !PT ;  /* 0x0000001d14147c12 */ /* 0x000fe2000f8ec0ff */
[----:B-1----:R-:W-:Y:S01]  /*5db0*/  IMAD.MOV R21, RZ, RZ, -R21 ;  /* 0x000000ffff157224 */ /* 0x002fe200078e0a15 */
[----:B------:R-:W-:Y:S01]  /*5dc0*/  SHF.R.U64 R5, R4, UR4, R5 ;  /* 0x0000000404057c19 */ /* 0x000fe20008001205 */
[----:B------:R-:W-:Y:S01]  /*5dd0*/  ULDC UR4, c[0x0][0x638] ;  /* 0x00018e0000047ab9 */ /* 0x000fe20000000800 */
[----:B------:R-:W-:Y:S01]  /*5de0*/  ULDC UR5, c[0x0][0x610] ;  /* 0x0001840000057ab9 */ /* 0x000fe20000000800 */
[----:B------:R-:W-:Y:S02]  /*5df0*/  IMAD.MOV.U32 R4, RZ, RZ, 0x1 ;  /* 0x00000001ff047424 */ /* 0x000fe400078e00ff */
[----:B------:R-:W-:Y:S02]  /*5e00*/  IMAD.MOV R7, RZ, RZ, -R5 ;  /* 0x000000ffff077224 */ /* 0x000fe400078e0a05 */
[----:B------:R-:W-:Y:S01]  /*5e10*/  IMAD R20, R5, UR21, R20 ;  /* 0x0000001505147c24 */ /* 0x000fe2000f8e0214 */
[----:B------:R-:W-:Y:S01]  /*5e20*/  LOP3.LUT R5, R14, UR13, RZ, 0xc0, !PT ;  /* 0x0000000d0e057c12 */ /* 0x000fe2000f8ec0ff */
[----:B----4-:R-:W-:-:S02]  /*5e30*/  @P1 IMAD R13, R15, R21, R12 ;  /* 0x000000150f0d1224 */ /* 0x010fc400078e020c */
[----:B------:R-:W-:Y:S01]  /*5e40*/  IMAD R18, R7, UR4, R18 ;  /* 0x0000000407127c24 */ /* 0x000fe2000f8e0212 */
[----:B------:R-:W-:Y:S01]  /*5e50*/  ULDC UR4, c[0x0][0x600] ;  /* 0x0001800000047ab9 */ /* 0x000fe20000000800 */
[----:B------:R-:W-:Y:S02]  /*5e60*/  IMAD R13, R20, UR5, R13 ;  /* 0x00000005140d7c24 */ /* 0x000fe4000f8e020d */
[----:B------:R-:W-:-:S05]  /*5e70*/  IMAD R22, R18, UR4, R5 ;  /* 0x0000000412167c24 */ /* 0x000fca000f8e0205 */
[----:B------:R-:W-:Y:S02]  /*5e80*/  SEL R18, R22, R13, !P1 ;  /* 0x0000000d16127207 */ /* 0x000fe40004800000 */
[----:B------:R-:W-:-:S07]  /*5e90*/  SEL R22, R13, R22, !P1 ;  /* 0x000000160d167207 */ /* 0x000fce0004800000 */
.L_x_112:
[----:B------:R-:W-:Y:S05]  /*5ea0*/  BSYNC B1 ;  /* 0x0000000000017941 */ /* 0x000fea0003800000 */
.L_x_111:
[----:B------:R-:W-:-:S13]  /*5eb0*/  LOP3.LUT P1, RZ, R4, 0xff, RZ, 0xc0, !PT ;  /* 0x000000ff04ff7812 */ /* 0x000fda000782c0ff */
[----:B------:R-:W-:Y:S05]  /*5ec0*/  @P1 BRA `(.L_x_115) ;  /* 0xfffffff000a41947 */ /* 0x000fea000383ffff */
[----:B------:R-:W-:Y:S05]  /*5ed0*/  BSYNC B0 ;  /* 0x0000000000007941 */ /* 0x000fea0003800000 */
.L_x_103:
[----:B------:R-:W-:-:S03]  /*5ee0*/  UMOV UR4, 0xffffffff ;  /* 0xffffffff00047882 */ /* 0x000fc60000000000 */
[----:B------:R-:W-:Y:S05]  /*5ef0*/  BRA.DIV UR4, `(.L_x_116) ;  /* 0x0000000604247947 */ /* 0x000fea000b800000 */
[----:B------:R-:W-:-:S13]  /*5f00*/  ELECT P6, URZ, PT ;  /* 0x00000000003f782f */ /* 0x000fda00038c0000 */
.L_x_131:
[----:B------:R-:W-:Y:S04]  /*5f10*/  BSSY B0, `(.L_x_117) ;  /* 0x0000022000007945 */ /* 0x000fe80003800000 */
[----:B------:R-:W-:Y:S05]  /*5f20*/  @!P6 BRA `(.L_x_118) ;  /* 0x000000000080e947 */ /* 0x000fea0003800000 */
[----:B------:R-:W-:-:S04]  /*5f30*/  LOP3.LUT R23, R23, 0x2, RZ, 0xfc, !PT ;  /* 0x0000000217177812 */ /* 0x000fc800078efcff */
[----:B------:R-:W-:-:S13]  /*5f40*/  ISETP.NE.AND P0, PT, R23, 0x3, PT ;  /* 0x000000031700780c */ /* 0x000fda0003f05270 */
[----:B------:R-:W-:Y:S05]  /*5f50*/  @!P0 BRA `(.L_x_119) ;  /* 0x0000000000048947 */ /* 0x000fea0003800000 */
[----:B------:R-:W-:Y:S01]  /*5f60*/  BPT.TRAP 0x1 ;  /* 0x000000040000795c */ /* 0x000fe20000300000 */
.L_x_119:
[----:B------:R-:W0:Y:S01]  /*5f70*/  S2R R5, SR_CgaCtaId ;  /* 0x0000000000057919 */ /* 0x000e220000008800 */
[----:B------:R-:W-:Y:S02]  /*5f80*/  MOV R0, 0x400 ;  /* 0x0000040000007802 */ /* 0x000fe40000000f00 */
[----:B------:R-:W-:Y:S02]  /*5f90*/  SHF.L.U32 R2, R3, 0x1f, RZ ;  /* 0x0000001f03027819 */ /* 0x000fe400000006ff */
[----:B0-----:R-:W-:-:S05]  /*5fa0*/  LEA R5, R5, R0, 0x18 ;  /* 0x0000000005057211 */ /* 0x001fca00078ec0ff */
[----:B------:R-:W-:-:S04]  /*5fb0*/  VIADD R5, R5, 0x18 ;  /* 0x0000001805057836 */ /* 0x000fc80000000000 */
[C---:B------:R-:W-:Y:S02]  /*5fc0*/  IMAD R7, R8.reuse, 0x8, R5 ;  /* 0x0000000808077824 */ /* 0x040fe400078e0205 */
[----:B------:R-:W-:Y:S02]  /*5fd0*/  VIADD R8, R8, 0x1 ;  /* 0x0000000108087836 */ /* 0x000fe40000000000 */
[----:B------:R-:W0:Y:S03]  /*5fe0*/  SYNCS.PHASECHK.TRANS64.TRYWAIT P0, [R7+URZ], R2 ;  /* 0x00000002070075a7 */ /* 0x000e26000800017f */
[----:B------:R-:W-:-:S04]  /*5ff0*/  ISETP.NE.AND P1, PT, R8, 0x3, PT ;  /* 0x000000030800780c */ /* 0x000fc80003f25270 */
[----:B------:R-:W-:Y:S02]  /*6000*/  SEL R0, RZ, 0x1, P1 ;  /* 0x00000001ff007807 */ /* 0x000fe40000800000 */
[----:B------:R-:W-:Y:S02]  /*6010*/  SEL R8, R8, RZ, P1 ;  /* 0x000000ff08087207 */ /* 0x000fe40000800000 */
[----:B------:R-:W-:-:S03]  /*6020*/  LOP3.LUT R9, R3, R0, RZ, 0x3c, !PT ;  /* 0x0000000003097212 */ /* 0x000fc600078e3cff */
[----:B------:R-:W-:Y:S01]  /*6030*/  IMAD R4, R8, 0x8, R5 ;  /* 0x0000000808047824 */ /* 0x000fe200078e0205 */
[----:B------:R-:W-:Y:S01]  /*6040*/  SHF.L.U32 R3, R9, 0x1f, RZ ;  /* 0x0000001f09037819 */ /* 0x000fe200000006ff */
[----:B0-----:R-:W-:Y:S06]  /*6050*/  @!P0 BRA `(.L_x_120) ;  /* 0x0000000000ec8947 */ /* 0x001fec0003800000 */
.L_x_132:
[----:B------:R-:W1:Y:S01]  /*6060*/  SYNCS.PHASECHK.TRANS64.TRYWAIT P0, [R4+URZ], R3 ;  /* 0x00000003040075a7 */ /* 0x000e62000800017f */
[----:B------:R-:W-:-:S05]  /*6070*/  VIADD R0, R8, 0x1 ;  /* 0x0000000108007836 */ /* 0x000fca0000000000 */
[----:B------:R-:W-:-:S04]  /*6080*/  ISETP.NE.AND P1, PT, R0, 0x3, PT ;  /* 0x000000030000780c */ /* 0x000fc80003f25270 */
[----:B0-----:R-:W-:Y:S02]  /*6090*/  SEL R2, RZ, 0x1, P1 ;  /* 0x00000001ff027807 */ /* 0x001fe40000800000 */
[----:B------:R-:W-:Y:S02]  /*60a0*/  SEL R0, R0, RZ, P1 ;  /* 0x000000ff00007207 */ /* 0x000fe40000800000 */
[----:B------:R-:W-:Y:S01]  /*60b0*/  LOP3.LUT R2, R9, R2, RZ, 0x3c, !PT ;  /* 0x0000000209027212 */ /* 0x000fe200078e3cff */
[----:B-1----:R-:W-:Y:S06]  /*60c0*/  @!P0 BRA `(.L_x_121) ;  /* 0x0000000000e48947 */ /* 0x002fec0003800000 */
.L_x_133:
[----:B------:R-:W-:Y:S01]  /*60d0*/  IMAD R5, R0, 0x8, R5 ;  /* 0x0000000800057824 */ /* 0x000fe200078e0205 */
[----:B------:R-:W-:-:S07]  /*60e0*/  SHF.L.U32 R0, R2, 0x1f, RZ ;  /* 0x0000001f02007819 */ /* 0x000fce00000006ff */
.L_x_122:
[----:B-1----:R1:W3:Y:S02]  /*60f0*/  SYNCS.PHASECHK.TRANS64.TRYWAIT P0, [R5+URZ], R0 ;  /* 0x00000000050075a7 */ /* 0x0022e4000800017f */
[----:B---3--:R-:W-:Y:S05]  /*6100*/  @!P0 NANOSLEEP.SYNCS 0x989680 ;  /* 0x009896800000895d */ /* 0x008fea0003900000 */
[----:B------:R-:W3:Y:S02]  /*6110*/  @!P0 SYNCS.PHASECHK.TRANS64 P0, [R5+URZ], R0 ;  /* 0x00000000050085a7 */ /* 0x000ee4000800007f */
[----:B---3--:R-:W-:Y:S05]  /*6120*/  @!P0 BRA `(.L_x_122) ;  /* 0xfffffffc00f08947 */ /* 0x008fea000383ffff */
.L_x_118:
[----:B------:R-:W-:Y:S05]  /*6130*/  BSYNC B0 ;  /* 0x0000000000007941 */ /* 0x000fea0003800000 */
.L_x_117:
[----:B------:R-:W-:Y:S05]  /*6140*/  EXIT ;  /* 0x000000000000794d */ /* 0x000fea0003800000 */
.L_x_19:
[----:B0-----:R-:W-:-:S04]  /*6150*/  IMAD.U32 R3, RZ, RZ, UR43 ;  /* 0x0000002bff037e24 */ /* 0x001fc8000f8e00ff */
[----:B------:R0:W1:Y:S03]  /*6160*/  SYNCS.PHASECHK.TRANS64.TRYWAIT P0, [R3+URZ+-0x8], R0 ;  /* 0xfffff800030075a7 */ /* 0x000066000800017f */
[----:B-1----:R-:W-:Y:S05]  /*6170*/  @!P0 NANOSLEEP.SYNCS 0x989680 ;  /* 0x009896800000895d */ /* 0x002fea0003900000 */
[----:B------:R-:W1:Y:S02]  /*6180*/  @!P0 SYNCS.PHASECHK.TRANS64 P0, [R3+URZ+-0x8], R0 ;  /* 0xfffff800030085a7 */ /* 0x000e64000800007f */
[----:B-1----:R-:W-:Y:S05]  /*6190*/  @!P0 BRA `(.L_x_19) ;  /* 0xfffffffc00ec8947 */ /* 0x002fea000383ffff */
[----:B------:R-:W-:Y:S05]  /*61a0*/  BRA `(.L_x_123) ;  /* 0xffffffb4007c7947 */ /* 0x000fea000383ffff */
.L_x_24:
[----:B-1----:R1:W2:Y:S02]  /*61b0*/  SYNCS.PHASECHK.TRANS64.TRYWAIT P1, [R3+URZ], R0 ;  /* 0x00000000030075a7 */ /* 0x0022a4000802017f */
[----:B--2---:R-:W-:Y:S05]  /*61c0*/  @!P1 NANOSLEEP.SYNCS 0x989680 ;  /* 0x009896800000995d */ /* 0x004fea0003900000 */
[----:B------:R-:W2:Y:S02]  /*61d0*/  @!P1 SYNCS.PHASECHK.TRANS64 P1, [R3+URZ], R0 ;  /* 0x00000000030095a7 */ /* 0x000ea4000802007f */
[----:B--2---:R-:W-:Y:S05]  /*61e0*/  @!P1 BRA `(.L_x_24) ;  /* 0xfffffffc00f09947 */ /* 0x004fea000383ffff */
[----:B------:R-:W-:Y:S05]  /*61f0*/  BRA `(.L_x_23) ;  /* 0xffffffb400e87947 */ /* 0x000fea000383ffff */
.L_x_29:
[----:B-1----:R-:W-:-:S04]  /*6200*/  IMAD.U32 R5, RZ, RZ, UR5 ;  /* 0x00000005ff057e24 */ /* 0x002fc8000f8e00ff */
[----:B------:R1:W2:Y:S03]  /*6210*/  SYNCS.PHASECHK.TRANS64.TRYWAIT P1, [R5+URZ], R4 ;  /* 0x00000004050075a7 */ /* 0x0002a6000802017f */
[----:B--2---:R-:W-:Y:S05]  /*6220*/  @!P1 NANOSLEEP.SYNCS 0x989680 ;  /* 0x009896800000995d */ /* 0x004fea0003900000 */
[----:B------:R-:W2:Y:S02]  /*6230*/  @!P1 SYNCS.PHASECHK.TRANS64 P1, [R5+URZ], R4 ;  /* 0x00000004050095a7 */ /* 0x000ea4000802007f */
[----:B--2---:R-:W-:Y:S05]  /*6240*/  @!P1 BRA `(.L_x_29) ;  /* 0xfffffffc00ec9947 */ /* 0x004fea000383ffff */
[----:B------:R-:W-:Y:S05]  /*6250*/  BRA `(.L_x_28) ;  /* 0xffffffbc00f07947 */ /* 0x000fea000383ffff */
.L_x_35:
[----:B0-----:R-:W-:-:S04]  /*6260*/  IMAD.U32 R3, RZ, RZ, UR43 ;  /* 0x0000002bff037e24 */ /* 0x001fc8000f8e00ff */
[----:B------:R0:W1:Y:S03]  /*6270*/  SYNCS.PHASECHK.TRANS64.TRYWAIT P0, [R3+URZ+0x8], R0 ;  /* 0x00000800030075a7 */ /* 0x000066000800017f */
[----:B-1----:R-:W-:Y:S05]  /*6280*/  @!P0 NANOSLEEP.SYNCS 0x989680 ;  /* 0x009896800000895d */ /* 0x002fea0003900000 */
[----:B------:R-:W1:Y:S02]  /*6290*/  @!P0 SYNCS.PHASECHK.TRANS64 P0, [R3+URZ+0x8], R0 ;  /* 0x00000800030085a7 */ /* 0x000e64000800007f */
[----:B-1----:R-:W-:Y:S05]  /*62a0*/  @!P0 BRA `(.L_x_35) ;  /* 0xfffffffc00ec8947 */ /* 0x002fea000383ffff */
[----:B------:R-:W-:Y:S05]  /*62b0*/  BRA `(.L_x_124) ;  /* 0xffffffc800807947 */ /* 0x000fea000383ffff */
.L_x_104:
[----:B------:R-:W-:Y:S01]  /*62c0*/  BSSY B1, `(.L_x_125) ;  /* 0x0000006000017945 */ /* 0x000fe20003800000 */
[----:B------:R-:W-:-:S07]  /*62d0*/  IMAD.MOV.U32 R15, RZ, RZ, -0x1 ;  /* 0xffffffffff0f7424 */ /* 0x000fce00078e00ff */
[----:B--2--5:R-:W-:Y:S05]  /*62e0*/  WARPSYNC.COLLECTIVE R15, `(.L_x_126) ;  /* 0x000000000f0c7348 */ /* 0x024fea0003c00000 */
[----:B------:R-:W-:Y:S02]  /*62f0*/  ELECT P6, UR62, PT ;  /* 0x00000000003e782f */ /* 0x000fe400038c0000 */
[----:B------:R-:W-:Y:S01]  /*6300*/  MOV R14, UR62 ;  /* 0x0000003e000e7c02 */ /* 0x000fe20008000f00 */
[----:B--2--5:R-:W-:Y:S10]  /*6310*/  ENDCOLLECTIVE ;  /* 0x000000000000791b */ /* 0x024ff40003800000 */
.L_x_126:
[----:B------:R-:W-:Y:S05]  /*6320*/  BSYNC B1 ;  /* 0x0000000000017941 */ /* 0x000fea0003800000 */
.L_x_125:
[----:B------:R-:W-:Y:S05]  /*6330*/  BRA `(.L_x_127) ;  /* 0xffffffec00947947 */ /* 0x000fea000383ffff */
.L_x_107:
[----:B0-----:R0:W1:Y:S02]  /*6340*/  SYNCS.PHASECHK.TRANS64.TRYWAIT P1, [R14+URZ+0x18], R5 ;  /* 0x000018050e0075a7 */ /* 0x001064000802017f */
[----:B-1----:R-:W-:Y:S05]  /*6350*/  @!P1 NANOSLEEP.SYNCS 0x989680 ;  /* 0x009896800000995d */ /* 0x002fea0003900000 */
[----:B------:R-:W1:Y:S02]  /*6360*/  @!P1 SYNCS.PHASECHK.TRANS64 P1, [R14+URZ+0x18], R5 ;  /* 0x000018050e0095a7 */ /* 0x000e64000802007f */
[----:B-1----:R-:W-:Y:S05]  /*6370*/  @!P1 BRA `(.L_x_107) ;  /* 0xfffffffc00f09947 */ /* 0x002fea000383ffff */
[----:B------:R-:W-:Y:S05]  /*6380*/  BRA `(.L_x_128) ;  /* 0xffffffec00d07947 */ /* 0x000fea000383ffff */
.L_x_116:
[----:B------:R-:W-:Y:S01]  /*6390*/  BSSY B0, `(.L_x_129) ;  /* 0x0000006000007945 */ /* 0x000fe20003800000 */
[----:B------:R-:W-:-:S07]  /*63a0*/  IMAD.MOV.U32 R15, RZ, RZ, -0x1 ;  /* 0xffffffffff0f7424 */ /* 0x000fce00078e00ff */
[----:B--2--5:R-:W-:Y:S05]  /*63b0*/  WARPSYNC.COLLECTIVE R15, `(.L_x_130) ;  /* 0x000000000f0c7348 */ /* 0x024fea0003c00000 */
[----:B------:R-:W-:Y:S02]  /*63c0*/  ELECT P6, UR62, PT ;  /* 0x00000000003e782f */ /* 0x000fe400038c0000 */
[----:B------:R-:W-:Y:S01]  /*63d0*/  MOV R14, UR62 ;  /* 0x0000003e000e7c02 */ /* 0x000fe20008000f00 */
[----:B--2--5:R-:W-:Y:S10]  /*63e0*/  ENDCOLLECTIVE ;  /* 0x000000000000791b */ /* 0x024ff40003800000 */
.L_x_130:
[----:B------:R-:W-:Y:S05]  /*63f0*/  BSYNC B0 ;  /* 0x0000000000007941 */ /* 0x000fea0003800000 */
.L_x_129:
[----:B------:R-:W-:Y:S05]  /*6400*/  BRA `(.L_x_131) ;  /* 0xfffffff800c07947 */ /* 0x000fea000383ffff */
.L_x_120:
[----:B0-----:R0:W1:Y:S02]  /*6410*/  SYNCS.PHASECHK.TRANS64.TRYWAIT P0, [R7+URZ], R2 ;  /* 0x00000002070075a7 */ /* 0x001064000800017f */
[----:B-1----:R-:W-:Y:S05]  /*6420*/  @!P0 NANOSLEEP.SYNCS 0x989680 ;  /* 0x009896800000895d */ /* 0x002fea0003900000 */
[----:B------:R-:W1:Y:S02]  /*6430*/  @!P0 SYNCS.PHASECHK.TRANS64 P0, [R7+URZ], R2 ;  /* 0x00000002070085a7 */ /* 0x000e64000800007f */
[----:B-1----:R-:W-:Y:S05]  /*6440*/  @!P0 BRA `(.L_x_120) ;  /* 0xfffffffc00f08947 */ /* 0x002fea000383ffff */
[----:B------:R-:W-:Y:S05]  /*6450*/  BRA `(.L_x_132) ;  /* 0xfffffffc00007947 */ /* 0x000fea000383ffff */
.L_x_121:
[----:B0-----:R0:W1:Y:S02]  /*6460*/  SYNCS.PHASECHK.TRANS64.TRYWAIT P0, [R4+URZ], R3 ;  /* 0x00000003040075a7 */ /* 0x001064000800017f */
[----:B-1----:R-:W-:Y:S05]  /*6470*/  @!P0 NANOSLEEP.SYNCS 0x989680 ;  /* 0x009896800000895d */ /* 0x002fea0003900000 */
[----:B------:R-:W1:Y:S02]  /*6480*/  @!P0 SYNCS.PHASECHK.TRANS64 P0, [R4+URZ], R3 ;  /* 0x00000003040085a7 */ /* 0x000e64000800007f */
[----:B-1----:R-:W-:Y:S05]  /*6490*/  @!P0 BRA `(.L_x_121) ;  /* 0xfffffffc00f08947 */ /* 0x002fea000383ffff */
[----:B------:R-:W-:Y:S05]  /*64a0*/  BRA `(.L_x_133) ;  /* 0xfffffffc00087947 */ /* 0x000fea000383ffff */
.L_x_134:
[----:B------:R-:W-:-:S00]  /*64b0*/  BRA `(.L_x_134) ;  /* 0xfffffffc00fc7947 */ /* 0x000fc0000383ffff */
[----:B------:R-:W-:-:S00]  /*64c0*/  NOP ;  /* 0x0000000000007918 */ /* 0x000fc00000000000 */
        /* <DEDUP_REMOVED lines=11> */
.L_x_135:


//--------------------- .nv.global.init           --------------------------
	.section	.nv.global.init,"aw",@progbits
.nv.global.init:
	.type		$str$22,@object
	.size		$str$22,($str$23 - $str$22)
$str$22:
        /*0000*/ 	.byte	0x6b, 0x5f, 0x74, 0x69, 0x6c, 0x65, 0x5f, 0x63, 0x6f, 0x75, 0x6e, 0x74, 0x20, 0x3e, 0x3d, 0x20
        /*0010*/ 	.byte	0x31, 0x00
	.type		$str$23,@object
	.size		$str$23,(__unnamed_1 - $str$23)
$str$23:
        /*0012*/ 	.byte	0x2f, 0x74, 0x6d, 0x70, 0x2f, 0x63, 0x75, 0x74, 0x6c, 0x61, 0x73, 0x73, 0x5f, 0x73, 0x77, 0x65
        /*0022*/ 	.byte	0x65, 0x70, 0x5f, 0x73, 0x72, 0x63, 0x2f, 0x69, 0x6e, 0x63, 0x6c, 0x75, 0x64, 0x65, 0x2f, 0x63
        /*0032*/ 	.byte	0x75, 0x74, 0x6c, 0x61, 0x73, 0x73, 0x2f, 0x67, 0x65, 0x6d, 0x6d, 0x2f, 0x63, 0x6f, 0x6c, 0x6c
        /*0042*/ 	.byte	0x65, 0x63, 0x74, 0x69, 0x76, 0x65, 0x2f, 0x73, 0x6d, 0x39, 0x30, 0x5f, 0x6d, 0x6d, 0x61, 0x5f
        /*0052*/ 	.byte	0x74, 0x6d, 0x61, 0x5f, 0x67, 0x6d, 0x6d, 0x61, 0x5f, 0x73, 0x73, 0x5f, 0x77, 0x61, 0x72, 0x70
        /*0062*/ 	.byte	0x73, 0x70, 0x65, 0x63, 0x69, 0x61, 0x6c, 0x69, 0x7a, 0x65, 0x64, 0x2e, 0x68, 0x70, 0x70, 0x00
	.type		__unnamed_1,@object
	.size		__unnamed_1,(.L_0 - __unnamed_1)
__unnamed_1:
        /*0072*/ 	.byte	0x76, 0x6f, 0x69, 0x64, 0x20, 0x63, 0x75, 0x74, 0x6c, 0x61, 0x73, 0x73, 0x3a, 0x3a, 0x67, 0x65
        /* <DEDUP_REMOVED lines=175> */
        /*0b72*/ 	.byte	0x6e, 0x74, 0x69, 0x74, 0x79, 0x5d, 0x00
.L_0:


//--------------------- .nv.shared._ZN7cutlass13device_kernelINS_4gemm6kernel13GemmUniversalIN4cute5tupleIJiiiiEEENS1_10collective13CollectiveMmaINS1_34MainloopSm90TmaGmmaWarpSpecializedILi3ENS5_IJNS4_1CILi1EEENSA_ILi8EEESB_EEENS1_32KernelTmaWarpSpecializedPingpongEEENS5_IJNSA_ILi64EEESG_NSA_ILi128EEEEEEfNS5_IJlSB_lEEEfSJ_NS4_8TiledMMAINS4_8MMA_AtomIJNS4_4SM904GMMA29MMA_64x64x8_F32TF32TF32_SS_TNILNSN_7ScaleInE1ELSP_1EEEEEENS4_6LayoutINS5_IJSB_SB_SB_EEENS5_IJNSA_ILi0EEESU_SU_EEEEENS5_IJNS4_10UnderscoreESX_SX_EEEEENS4_23SM90_TMA_LOAD_MULTICASTENS4_14ComposedLayoutINS4_7SwizzleILi3ELi4ELi3EEENS4_18smem_ptr_flag_bitsILi32EEENSS_INS5_IJSC_NSA_ILi32EEEEEENS5_IJS16_SB_EEEEEEEvNS4_8identityENS4_13SM90_TMA_LOADES1A_vS1B_EENS_8epilogue10collective6detail29Sm90TmaWarpSpecializedAdapterINS1F_15DefaultEpilogueIfSJ_SJ_NS1E_6thread17LinearCombinationIfLi1EffLNS1J_9ScaleType4KindE0ELNS_15FloatRoundStyleE2EfEENS1_15EpilogueDefaultEEEEEvvEEEEvNT_6ParamsE --------------------------
	.section	.nv.shared._ZN7cutlass13device_kernelINS_4gemm6kernel13GemmUniversalIN4cute5tupleIJiiiiEEENS1_10collective13CollectiveMmaINS1_34MainloopSm90TmaGmmaWarpSpecializedILi3ENS5_IJNS4_1CILi1EEENSA_ILi8EEESB_EEENS1_32KernelTmaWarpSpecializedPingpongEEENS5_IJNSA_ILi64EEESG_NSA_ILi128EEEEEEfNS5_IJlSB_lEEEfSJ_NS4_8TiledMMAINS4_8MMA_AtomIJNS4_4SM904GMMA29MMA_64x64x8_F32TF32TF32_SS_TNILNSN_7ScaleInE1ELSP_1EEEEEENS4_6LayoutINS5_IJSB_SB_SB_EEENS5_IJNSA_ILi0EEESU_SU_EEEEENS5_IJNS4_10UnderscoreESX_SX_EEEEENS4_23SM90_TMA_LOAD_MULTICASTENS4_14ComposedLayoutINS4_7SwizzleILi3ELi4ELi3EEENS4_18smem_ptr_flag_bitsILi32EEENSS_INS5_IJSC_NSA_ILi32EEEEEENS5_IJS16_SB_EEEEEEEvNS4_8identityENS4_13SM90_TMA_LOADES1A_vS1B_EENS_8epilogue10collective6detail29Sm90TmaWarpSpecializedAdapterINS1F_15DefaultEpilogueIfSJ_SJ_NS1E_6thread17LinearCombinationIfLi1EffLNS1J_9ScaleType4KindE0ELNS_15FloatRoundStyleE2EfEENS1_15EpilogueDefaultEEEEEvvEEEEvNT_6ParamsE,"aw",@nobits
	.sectionflags	@""
	.align	16
	.zero		1024


//--------------------- .nv.shared.reserved.0     --------------------------
	.section	.nv.shared.reserved.0,"aw",@nobits
	.weak		__nv_reservedSMEM_offset_0_alias
	.size		__nv_reservedSMEM_offset_0_alias, 0, 0
	.other		__nv_reservedSMEM_offset_0_alias,@"STO_CUDA_RESERVED_SHARED STV_DEFAULT"
__nv_reservedSMEM_offset_0_alias:
	.zero		0


//--------------------- .nv.global                --------------------------
	.section	.nv.global,"aw",@nobits
.nv.global:
	.type		_ZN40_INTERNAL_582cd6ae_4_k_cu_c2ef4786_176994cute1_E,@object
	.size		_ZN40_INTERNAL_582cd6ae_4_k_cu_c2ef4786_176994cute1_E,(_ZN40_INTERNAL_582cd6ae_4_k_cu_c2ef4786_176994cuda3std3__45__cpo6cbeginE - _ZN40_INTERNAL_582cd6ae_4_k_cu_c2ef4786_176994cute1_E)
_ZN40_INTERNAL_582cd6ae_4_k_cu_c2ef4786_176994cute1_E:
	.zero		1
	.type		_ZN40_INTERNAL_582cd6ae_4_k_cu_c2ef4786_176994cuda3std3__45__cpo6cbeginE,@object
	.size		_ZN40_INTERNAL_582cd6ae_4_k_cu_c2ef4786_176994cuda3std3__45__cpo6cbeginE,(_ZN40_INTERNAL_582cd6ae_4_k_cu_c2ef4786_176994cuda3std3__48in_placeE - _ZN40_INTERNAL_582cd6ae_4_k_cu_c2ef4786_176994cuda3std3__45__cpo6cbeginE)
_ZN40_INTERNAL_582cd6ae_4_k_cu_c2ef4786_176994cuda3std3__45__cpo6cbeginE:
	.zero		1
	.type		_ZN40_INTERNAL_582cd6ae_4_k_cu_c2ef4786_176994cuda3std3__48in_placeE,@object
	.size		_ZN40_INTERNAL_582cd6ae_4_k_cu_c2ef4786_176994cuda3std3__48in_placeE,(_ZN40_INTERNAL_582cd6ae_4_k_cu_c2ef4786_176994cuda3std6ranges3__45__cpo9iter_moveE - _ZN40_INTERNAL_582cd6ae_4_k_cu_c2ef4786_176994cuda3std3__48in_placeE)
_ZN40_INTERNAL_582cd6ae_4_k_cu_c2ef4786_176994cuda3std3__48in_placeE:
	.zero		1
	.type		_ZN40_INTERNAL_582cd6ae_4_k_cu_c2ef4786_176994cuda3std6ranges3__45__cpo9iter_moveE,@object
	.size		_ZN40_INTERNAL_582cd6ae_4_k_cu_c2ef4786_176994cuda3std6ranges3__45__cpo9iter_moveE,(_ZN40_INTERNAL_582cd6ae_4_k_cu_c2ef4786_176994cuda3std3__45__cpo5beginE - _ZN40_INTERNAL_582cd6ae_4_k_cu_c2ef4786_176994cuda3std6ranges3__45__cpo9iter_moveE)
_ZN40_INTERNAL_582cd6ae_4_k_cu_c2ef4786_176994cuda3std6ranges3__45__cpo9iter_moveE:
	.zero		1
	.type		_ZN40_INTERNAL_582cd6ae_4_k_cu_c2ef4786_176994cuda3std3__45__cpo5beginE,@object
	.size		_ZN40_INTERNAL_582cd6ae_4_k_cu_c2ef4786_176994cuda3std3__45__cpo5beginE,(_ZN40_INTERNAL_582cd6ae_4_k_cu_c2ef4786_176994cuda3std3__442_GLOBAL__N__582cd6ae_4_k_cu_c2ef4786_176996ignoreE - _ZN40_INTERNAL_582cd6ae_4_k_cu_c2ef4786_176994cuda3std3__45__cpo5beginE)
_ZN40_INTERNAL_582cd6ae_4_k_cu_c2ef4786_176994cuda3std3__45__cpo5beginE:
	.zero		1
	.type		_ZN40_INTERNAL_582cd6ae_4_k_cu_c2ef4786_176994cuda3std3__442_GLOBAL__N__582cd6ae_4_k_cu_c2ef4786_176996ignoreE,@object
	.size		_ZN40_INTERNAL_582cd6ae_4_k_cu_c2ef4786_176994cuda3std3__442_GLOBAL__N__582cd6ae_4_k_cu_c2ef4786_176996ignoreE,(_ZN40_INTERNAL_582cd6ae_4_k_cu_c2ef4786_176994cute7productE - _ZN40_INTERNAL_582cd6ae_4_k_cu_c2ef4786_176994cuda3std3__442_GLOBAL__N__582cd6ae_4_k_cu_c2ef4786_176996ignoreE)
_ZN40_INTERNAL_582cd6ae_4_k_cu_c2ef4786_176994cuda3std3__442_GLOBAL__N__582cd6ae_4_k_cu_c2ef4786_176996ignoreE:
	.zero		1
	.type		_ZN40_INTERNAL_582cd6ae_4_k_cu_c2ef4786_176994cute7productE,@object
	.size		_ZN40_INTERNAL_582cd6ae_4_k_cu_c2ef4786_176994cute7productE,(_ZN40_INTERNAL_582cd6ae_4_k_cu_c2ef4786_176994cuda3std3__45__cpo3endE - _ZN40_INTERNAL_582cd6ae_4_k_cu_c2ef4786_176994cute7productE)
_ZN40_INTERNAL_582cd6ae_4_k_cu_c2ef4786_176994cute7productE:
	.zero		1
	.type		_ZN40_INTERNAL_582cd6ae_4_k_cu_c2ef4786_176994cuda3std3__45__cpo3endE,@object
	.size		_ZN40_INTERNAL_582cd6ae_4_k_cu_c2ef4786_176994cuda3std3__45__cpo3endE,(_ZN40_INTERNAL_582cd6ae_4_k_cu_c2ef4786_176994cuda3std3__419piecewise_constructE - _ZN40_INTERNAL_582cd6ae_4_k_cu_c2ef4786_176994cuda3std3__45__cpo3endE)
_ZN40_INTERNAL_582cd6ae_4_k_cu_c2ef4786_176994cuda3std3__45__cpo3endE:
	.zero		1
	.type		_ZN40_INTERNAL_582cd6ae_4_k_cu_c2ef4786_176994cuda3std3__419piecewise_constructE,@object
	.size		_ZN40_INTERNAL_582cd6ae_4_k_cu_c2ef4786_176994cuda3std3__419piecewise_constructE,(_ZN40_INTERNAL_582cd6ae_4_k_cu_c2ef4786_176994cuda3std3__45__cpo4cendE - _ZN40_INTERNAL_582cd6ae_4_k_cu_c2ef4786_176994cuda3std3__419piecewise_constructE)
_ZN40_INTERNAL_582cd6ae_4_k_cu_c2ef4786_176994cuda3std3__419piecewise_constructE:
	.zero		1
	.type		_ZN40_INTERNAL_582cd6ae_4_k_cu_c2ef4786_176994cuda3std3__45__cpo4cendE,@object
	.size		_ZN40_INTERNAL_582cd6ae_4_k_cu_c2ef4786_176994cuda3std3__45__cpo4cendE,(_ZN40_INTERNAL_582cd6ae_4_k_cu_c2ef4786_176994cuda3std6ranges3__45__cpo4swapE - _ZN40_INTERNAL_582cd6ae_4_k_cu_c2ef4786_176994cuda3std3__45__cpo4cendE)
_ZN40_INTERNAL_582cd6ae_4_k_cu_c2ef4786_176994cuda3std3__45__cpo4cendE:
	.zero		1
	.type		_ZN40_INTERNAL_582cd6ae_4_k_cu_c2ef4786_176994cuda3std6ranges3__45__cpo4swapE,@object
	.size		_ZN40_INTERNAL_582cd6ae_4_k_cu_c2ef4786_176994cuda3std6ranges3__45__cpo4swapE,(.L_8 - _ZN40_INTERNAL_582cd6ae_4_k_cu_c2ef4786_176994cuda3std6ranges3__45__cpo4swapE)
_ZN40_INTERNAL_582cd6ae_4_k_cu_c2ef4786_176994cuda3std6ranges3__45__cpo4swapE:
	.zero		1
.L_8:


//--------------------- .nv.constant0._ZN7cutlass13device_kernelINS_4gemm6kernel13GemmUniversalIN4cute5tupleIJiiiiEEENS1_10collective13CollectiveMmaINS1_34MainloopSm90TmaGmmaWarpSpecializedILi3ENS5_IJNS4_1CILi1EEENSA_ILi8EEESB_EEENS1_32KernelTmaWarpSpecializedPingpongEEENS5_IJNSA_ILi64EEESG_NSA_ILi128EEEEEEfNS5_IJlSB_lEEEfSJ_NS4_8TiledMMAINS4_8MMA_AtomIJNS4_4SM904GMMA29MMA_64x64x8_F32TF32TF32_SS_TNILNSN_7ScaleInE1ELSP_1EEEEEENS4_6LayoutINS5_IJSB_SB_SB_EEENS5_IJNSA_ILi0EEESU_SU_EEEEENS5_IJNS4_10UnderscoreESX_SX_EEEEENS4_23SM90_TMA_LOAD_MULTICASTENS4_14ComposedLayoutINS4_7SwizzleILi3ELi4ELi3EEENS4_18smem_ptr_flag_bitsILi32EEENSS_INS5_IJSC_NSA_ILi32EEEEEENS5_IJS16_SB_EEEEEEEvNS4_8identityENS4_13SM90_TMA_LOADES1A_vS1B_EENS_8epilogue10collective6detail29Sm90TmaWarpSpecializedAdapterINS1F_15DefaultEpilogueIfSJ_SJ_NS1E_6thread17LinearCombinationIfLi1EffLNS1J_9ScaleType4KindE0ELNS_15FloatRoundStyleE2EfEENS1_15EpilogueDefaultEEEEEvvEEEEvNT_6ParamsE --------------------------
	.section	.nv.constant0._ZN7cutlass13device_kernelINS_4gemm6kernel13GemmUniversalIN4cute5tupleIJiiiiEEENS1_10collective13CollectiveMmaINS1_34MainloopSm90TmaGmmaWarpSpecializedILi3ENS5_IJNS4_1CILi1EEENSA_ILi8EEESB_EEENS1_32KernelTmaWarpSpecializedPingpongEEENS5_IJNSA_ILi64EEESG_NSA_ILi128EEEEEEfNS5_IJlSB_lEEEfSJ_NS4_8TiledMMAINS4_8MMA_AtomIJNS4_4SM904GMMA29MMA_64x64x8_F32TF32TF32_SS_TNILNSN_7ScaleInE1ELSP_1EEEEEENS4_6LayoutINS5_IJSB_SB_SB_EEENS5_IJNSA_ILi0EEESU_SU_EEEEENS5_IJNS4_10UnderscoreESX_SX_EEEEENS4_23SM90_TMA_LOAD_MULTICASTENS4_14ComposedLayoutINS4_7SwizzleILi3ELi4ELi3EEENS4_18smem_ptr_flag_bitsILi32EEENSS_INS5_IJSC_NSA_ILi32EEEEEENS5_IJS16_SB_EEEEEEEvNS4_8identityENS4_13SM90_TMA_LOADES1A_vS1B_EENS_8epilogue10collective6detail29Sm90TmaWarpSpecializedAdapterINS1F_15DefaultEpilogueIfSJ_SJ_NS1E_6thread17LinearCombinationIfLi1EffLNS1J_9ScaleType4KindE0ELNS_15FloatRoundStyleE2EfEENS1_15EpilogueDefaultEEEEEvvEEEEvNT_6ParamsE,"a",@progbits
	.sectionflags	@""
	.align	4
.nv.constant0._ZN7cutlass13device_kernelINS_4gemm6kernel13GemmUniversalIN4cute5tupleIJiiiiEEENS1_10collective13CollectiveMmaINS1_34MainloopSm90TmaGmmaWarpSpecializedILi3ENS5_IJNS4_1CILi1EEENSA_ILi8EEESB_EEENS1_32KernelTmaWarpSpecializedPingpongEEENS5_IJNSA_ILi64EEESG_NSA_ILi128EEEEEEfNS5_IJlSB_lEEEfSJ_NS4_8TiledMMAINS4_8MMA_AtomIJNS4_4SM904GMMA29MMA_64x64x8_F32TF32TF32_SS_TNILNSN_7ScaleInE1ELSP_1EEEEEENS4_6LayoutINS5_IJSB_SB_SB_EEENS5_IJNSA_ILi0EEESU_SU_EEEEENS5_IJNS4_10UnderscoreESX_SX_EEEEENS4_23SM90_TMA_LOAD_MULTICASTENS4_14ComposedLayoutINS4_7SwizzleILi3ELi4ELi3EEENS4_18smem_ptr_flag_bitsILi32EEENSS_INS5_IJSC_NSA_ILi32EEEEEENS5_IJS16_SB_EEEEEEEvNS4_8identityENS4_13SM90_TMA_LOADES1A_vS1B_EENS_8epilogue10collective6detail29Sm90TmaWarpSpecializedAdapterINS1F_15DefaultEpilogueIfSJ_SJ_NS1E_6thread17LinearCombinationIfLi1EffLNS1J_9ScaleType4KindE0ELNS_15FloatRoundStyleE2EfEENS1_15EpilogueDefaultEEEEEvvEEEEvNT_6ParamsE:
	.zero		1664


//--------------------- SYMBOLS --------------------------

	.type		.nv.reservedSmem.offset0,@object
	.size		.nv.reservedSmem.offset0,0x4
	.type		__assertfail,@function
